//
// Generated by NVIDIA NVVM Compiler
//
// Compiler Build ID: CL-36424714
// Cuda compilation tools, release 13.0, V13.0.88
// Based on NVVM 20.0.0
//

.version 9.0
.target sm_100
.address_size 64

	// .globl	_Z13FilterImageGyPfS_
.const .align 4 .b8 d_camera1[48];
.const .align 4 .b8 d_camera2[48];
.const .align 4 .b8 d_invcamera1[48];
.const .align 4 .b8 d_invcamera2[48];
.const .align 4 .b8 d_pcParams[4];
.const .align 4 .b8 dT1[64];
.const .align 4 .b8 dT2[64];
.const .align 4 .b8 d_Scratch[4];
.const .align 4 .b8 d_DRRMean[4];
.const .align 4 .b8 d_DRRGMean[4];
.const .align 4 .b8 d_XRAY1Mean[4];
.const .align 4 .b8 d_XRAY1GMean[4];
.const .align 4 .b8 d_XRAY2Mean[4];
.const .align 4 .b8 d_XRAY2GMean[4];
// _ZZ13FilterImageGyPfS_E6shrCol has been demoted
// _ZZ13FilterImageGxPfS_E6shrRow has been demoted
// _ZZ17ComputeMeanKernelPfS_E7shrMean has been demoted
// _ZZ16ComputeStdKernelPfS_E6shrStd has been demoted
// _ZZ11NGC1_KernelPfS_S_S_E7shrCost has been demoted
// _ZZ11NGC1_KernelPfS_S_S_E6shrStd has been demoted
// _ZZ11NCC1_KernelPfS_S_S_E7shrCost has been demoted
// _ZZ11NCC1_KernelPfS_S_S_E6shrStd has been demoted
// _ZZ11NCC2_KernelPfS_S_S_E7shrCost has been demoted
// _ZZ11NCC2_KernelPfS_S_S_E6shrStd has been demoted

.visible .entry _Z13FilterImageGyPfS_(
	.param .u64 .ptr .align 1 _Z13FilterImageGyPfS__param_0,
	.param .u64 .ptr .align 1 _Z13FilterImageGyPfS__param_1
)
{
	.reg .pred 	%p<2>;
	.reg .b32 	%r<10>;
	.reg .b32 	%f<11>;
	.reg .b64 	%rd<11>;
	.reg .b64 	%fd<16>;
	// demoted variable
	.shared .align 4 .b8 _ZZ13FilterImageGyPfS_E6shrCol[2048];
	ld.param.u64 	%rd2, [_Z13FilterImageGyPfS__param_0];
	ld.param.u64 	%rd3, [_Z13FilterImageGyPfS__param_1];
	cvta.to.global.u64 	%rd1, %rd3;
	cvta.to.global.u64 	%rd4, %rd2;
	mov.u32 	%r3, %tid.x;
	shl.b32 	%r4, %r3, 9;
	mov.u32 	%r5, %ctaid.x;
	add.s32 	%r1, %r4, %r5;
	mul.wide.s32 	%rd5, %r1, 4;
	add.s64 	%rd6, %rd4, %rd5;
	ld.global.f32 	%f1, [%rd6];
	shl.b32 	%r6, %r3, 2;
	mov.u32 	%r7, _ZZ13FilterImageGyPfS_E6shrCol;
	add.s32 	%r2, %r7, %r6;
	st.shared.f32 	[%r2], %f1;
	bar.sync 	0;
	add.s32 	%r8, %r3, -2;
	setp.gt.u32 	%p1, %r8, 507;
	@%p1 bra 	$L__BB0_2;
	ld.shared.f32 	%f2, [%r2+-8];
	cvt.f64.f32 	%fd1, %f2;
	ld.shared.f32 	%f3, [%r2+-4];
	cvt.f64.f32 	%fd2, %f3;
	mul.f64 	%fd3, %fd2, 0d3FCF41F212D77319;
	fma.rn.f64 	%fd4, %fd1, 0d3FABE76C8B439581, %fd3;
	ld.shared.f32 	%f4, [%r2];
	cvt.f64.f32 	%fd5, %f4;
	fma.rn.f64 	%fd6, %fd5, 0d3FD9C432CA57A787, %fd4;
	ld.shared.f32 	%f5, [%r2+4];
	cvt.f64.f32 	%fd7, %f5;
	fma.rn.f64 	%fd8, %fd7, 0d3FCF41F212D77319, %fd6;
	ld.shared.f32 	%f6, [%r2+8];
	cvt.f64.f32 	%fd9, %f6;
	fma.rn.f64 	%fd10, %fd9, 0d3FABE76C8B439581, %fd8;
	cvt.rn.f32.f64 	%f7, %fd10;
	st.shared.f32 	[%r2], %f7;
	bar.sync 	0;
	ld.shared.f32 	%f8, [%r2+-4];
	cvt.f64.f32 	%fd11, %f8;
	mul.f64 	%fd12, %fd11, 0d3FE0000000000000;
	ld.shared.f32 	%f9, [%r2+4];
	cvt.f64.f32 	%fd13, %f9;
	mul.f64 	%fd14, %fd13, 0d3FE0000000000000;
	sub.f64 	%fd15, %fd14, %fd12;
	cvt.rn.f32.f64 	%f10, %fd15;
	add.s64 	%rd10, %rd1, %rd5;
	st.global.f32 	[%rd10], %f10;
	bra.uni 	$L__BB0_3;
$L__BB0_2:
	add.s64 	%rd8, %rd1, %rd5;
	mov.b32 	%r9, 0;
	st.global.u32 	[%rd8], %r9;
$L__BB0_3:
	ret;

}
	// .globl	_Z13FilterImageGxPfS_
.visible .entry _Z13FilterImageGxPfS_(
	.param .u64 .ptr .align 1 _Z13FilterImageGxPfS__param_0,
	.param .u64 .ptr .align 1 _Z13FilterImageGxPfS__param_1
)
{
	.reg .pred 	%p<2>;
	.reg .b32 	%r<10>;
	.reg .b32 	%f<11>;
	.reg .b64 	%rd<11>;
	.reg .b64 	%fd<16>;
	// demoted variable
	.shared .align 4 .b8 _ZZ13FilterImageGxPfS_E6shrRow[2048];
	ld.param.u64 	%rd2, [_Z13FilterImageGxPfS__param_0];
	ld.param.u64 	%rd3, [_Z13FilterImageGxPfS__param_1];
	cvta.to.global.u64 	%rd1, %rd3;
	cvta.to.global.u64 	%rd4, %rd2;
	mov.u32 	%r3, %tid.x;
	mov.u32 	%r4, %ctaid.x;
	shl.b32 	%r5, %r4, 9;
	add.s32 	%r1, %r5, %r3;
	mul.wide.s32 	%rd5, %r1, 4;
	add.s64 	%rd6, %rd4, %rd5;
	ld.global.f32 	%f1, [%rd6];
	shl.b32 	%r6, %r3, 2;
	mov.u32 	%r7, _ZZ13FilterImageGxPfS_E6shrRow;
	add.s32 	%r2, %r7, %r6;
	st.shared.f32 	[%r2], %f1;
	bar.sync 	0;
	add.s32 	%r8, %r3, -2;
	setp.gt.u32 	%p1, %r8, 507;
	@%p1 bra 	$L__BB1_2;
	ld.shared.f32 	%f2, [%r2+-8];
	cvt.f64.f32 	%fd1, %f2;
	ld.shared.f32 	%f3, [%r2+-4];
	cvt.f64.f32 	%fd2, %f3;
	mul.f64 	%fd3, %fd2, 0d3FCF41F212D77319;
	fma.rn.f64 	%fd4, %fd1, 0d3FABE76C8B439581, %fd3;
	ld.shared.f32 	%f4, [%r2];
	cvt.f64.f32 	%fd5, %f4;
	fma.rn.f64 	%fd6, %fd5, 0d3FD9C432CA57A787, %fd4;
	ld.shared.f32 	%f5, [%r2+4];
	cvt.f64.f32 	%fd7, %f5;
	fma.rn.f64 	%fd8, %fd7, 0d3FCF41F212D77319, %fd6;
	ld.shared.f32 	%f6, [%r2+8];
	cvt.f64.f32 	%fd9, %f6;
	fma.rn.f64 	%fd10, %fd9, 0d3FABE76C8B439581, %fd8;
	cvt.rn.f32.f64 	%f7, %fd10;
	st.shared.f32 	[%r2], %f7;
	bar.sync 	0;
	ld.shared.f32 	%f8, [%r2+-4];
	cvt.f64.f32 	%fd11, %f8;
	mul.f64 	%fd12, %fd11, 0d3FE0000000000000;
	ld.shared.f32 	%f9, [%r2+4];
	cvt.f64.f32 	%fd13, %f9;
	mul.f64 	%fd14, %fd13, 0d3FE0000000000000;
	sub.f64 	%fd15, %fd14, %fd12;
	cvt.rn.f32.f64 	%f10, %fd15;
	add.s64 	%rd10, %rd1, %rd5;
	st.global.f32 	[%rd10], %f10;
	bra.uni 	$L__BB1_3;
$L__BB1_2:
	add.s64 	%rd8, %rd1, %rd5;
	mov.b32 	%r9, 0;
	st.global.u32 	[%rd8], %r9;
$L__BB1_3:
	ret;

}
	// .globl	_Z17ComputeMeanKernelPfS_
.visible .entry _Z17ComputeMeanKernelPfS_(
	.param .u64 .ptr .align 1 _Z17ComputeMeanKernelPfS__param_0,
	.param .u64 .ptr .align 1 _Z17ComputeMeanKernelPfS__param_1
)
{
	.reg .pred 	%p<10>;
	.reg .b32 	%r<8>;
	.reg .b32 	%f<30>;
	.reg .b64 	%rd<9>;
	// demoted variable
	.shared .align 4 .b8 _ZZ17ComputeMeanKernelPfS_E7shrMean[2048];
	ld.param.u64 	%rd2, [_Z17ComputeMeanKernelPfS__param_0];
	ld.param.u64 	%rd1, [_Z17ComputeMeanKernelPfS__param_1];
	cvta.to.global.u64 	%rd3, %rd2;
	mov.u32 	%r1, %tid.x;
	mov.u32 	%r2, %ctaid.x;
	ld.const.f32 	%f1, [d_camera1];
	cvt.rzi.s32.f32 	%r4, %f1;
	mad.lo.s32 	%r5, %r4, %r2, %r1;
	mul.wide.s32 	%rd4, %r5, 4;
	add.s64 	%rd5, %rd3, %rd4;
	ld.global.f32 	%f2, [%rd5];
	shl.b32 	%r6, %r1, 2;
	mov.u32 	%r7, _ZZ17ComputeMeanKernelPfS_E7shrMean;
	add.s32 	%r3, %r7, %r6;
	st.shared.f32 	[%r3], %f2;
	bar.sync 	0;
	setp.gt.u32 	%p1, %r1, 255;
	@%p1 bra 	$L__BB2_2;
	ld.shared.f32 	%f3, [%r3+1024];
	ld.shared.f32 	%f4, [%r3];
	add.f32 	%f5, %f3, %f4;
	st.shared.f32 	[%r3], %f5;
$L__BB2_2:
	bar.sync 	0;
	setp.gt.u32 	%p2, %r1, 127;
	@%p2 bra 	$L__BB2_4;
	ld.shared.f32 	%f6, [%r3+512];
	ld.shared.f32 	%f7, [%r3];
	add.f32 	%f8, %f6, %f7;
	st.shared.f32 	[%r3], %f8;
$L__BB2_4:
	bar.sync 	0;
	setp.gt.u32 	%p3, %r1, 63;
	@%p3 bra 	$L__BB2_6;
	ld.shared.f32 	%f9, [%r3+256];
	ld.shared.f32 	%f10, [%r3];
	add.f32 	%f11, %f9, %f10;
	st.shared.f32 	[%r3], %f11;
$L__BB2_6:
	bar.sync 	0;
	setp.gt.u32 	%p4, %r1, 31;
	@%p4 bra 	$L__BB2_8;
	ld.shared.f32 	%f12, [%r3+128];
	ld.shared.f32 	%f13, [%r3];
	add.f32 	%f14, %f12, %f13;
	st.shared.f32 	[%r3], %f14;
$L__BB2_8:
	bar.sync 	0;
	setp.gt.u32 	%p5, %r1, 15;
	@%p5 bra 	$L__BB2_10;
	ld.shared.f32 	%f15, [%r3+64];
	ld.shared.f32 	%f16, [%r3];
	add.f32 	%f17, %f15, %f16;
	st.shared.f32 	[%r3], %f17;
$L__BB2_10:
	bar.sync 	0;
	setp.gt.u32 	%p6, %r1, 7;
	@%p6 bra 	$L__BB2_12;
	ld.shared.f32 	%f18, [%r3+32];
	ld.shared.f32 	%f19, [%r3];
	add.f32 	%f20, %f18, %f19;
	st.shared.f32 	[%r3], %f20;
$L__BB2_12:
	bar.sync 	0;
	setp.gt.u32 	%p7, %r1, 3;
	@%p7 bra 	$L__BB2_14;
	ld.shared.f32 	%f21, [%r3+16];
	ld.shared.f32 	%f22, [%r3];
	add.f32 	%f23, %f21, %f22;
	st.shared.f32 	[%r3], %f23;
$L__BB2_14:
	bar.sync 	0;
	setp.gt.u32 	%p8, %r1, 1;
	@%p8 bra 	$L__BB2_16;
	ld.shared.f32 	%f24, [%r3+8];
	ld.shared.f32 	%f25, [%r3];
	add.f32 	%f26, %f24, %f25;
	st.shared.f32 	[%r3], %f26;
$L__BB2_16:
	bar.sync 	0;
	setp.ne.s32 	%p9, %r1, 0;
	@%p9 bra 	$L__BB2_18;
	ld.shared.f32 	%f27, [_ZZ17ComputeMeanKernelPfS_E7shrMean];
	ld.shared.f32 	%f28, [_ZZ17ComputeMeanKernelPfS_E7shrMean+4];
	add.f32 	%f29, %f27, %f28;
	cvta.to.global.u64 	%rd6, %rd1;
	mul.wide.u32 	%rd7, %r2, 4;
	add.s64 	%rd8, %rd6, %rd7;
	st.global.f32 	[%rd8], %f29;
$L__BB2_18:
	ret;

}
	// .globl	_Z16ComputeStdKernelPfS_
.visible .entry _Z16ComputeStdKernelPfS_(
	.param .u64 .ptr .align 1 _Z16ComputeStdKernelPfS__param_0,
	.param .u64 .ptr .align 1 _Z16ComputeStdKernelPfS__param_1
)
{
	.reg .pred 	%p<10>;
	.reg .b32 	%r<8>;
	.reg .b32 	%f<33>;
	.reg .b64 	%rd<9>;
	// demoted variable
	.shared .align 4 .b8 _ZZ16ComputeStdKernelPfS_E6shrStd[2048];
	ld.param.u64 	%rd2, [_Z16ComputeStdKernelPfS__param_0];
	ld.param.u64 	%rd1, [_Z16ComputeStdKernelPfS__param_1];
	cvta.to.global.u64 	%rd3, %rd2;
	mov.u32 	%r1, %tid.x;
	mov.u32 	%r2, %ctaid.x;
	ld.const.f32 	%f1, [d_camera1];
	cvt.rzi.s32.f32 	%r4, %f1;
	mad.lo.s32 	%r5, %r4, %r2, %r1;
	mul.wide.s32 	%rd4, %r5, 4;
	add.s64 	%rd5, %rd3, %rd4;
	ld.global.f32 	%f2, [%rd5];
	ld.const.f32 	%f3, [d_Scratch];
	sub.f32 	%f4, %f2, %f3;
	mul.f32 	%f5, %f4, %f4;
	shl.b32 	%r6, %r1, 2;
	mov.u32 	%r7, _ZZ16ComputeStdKernelPfS_E6shrStd;
	add.s32 	%r3, %r7, %r6;
	st.shared.f32 	[%r3], %f5;
	bar.sync 	0;
	setp.gt.u32 	%p1, %r1, 255;
	@%p1 bra 	$L__BB3_2;
	ld.shared.f32 	%f6, [%r3+1024];
	ld.shared.f32 	%f7, [%r3];
	add.f32 	%f8, %f6, %f7;
	st.shared.f32 	[%r3], %f8;
$L__BB3_2:
	bar.sync 	0;
	setp.gt.u32 	%p2, %r1, 127;
	@%p2 bra 	$L__BB3_4;
	ld.shared.f32 	%f9, [%r3+512];
	ld.shared.f32 	%f10, [%r3];
	add.f32 	%f11, %f9, %f10;
	st.shared.f32 	[%r3], %f11;
$L__BB3_4:
	bar.sync 	0;
	setp.gt.u32 	%p3, %r1, 63;
	@%p3 bra 	$L__BB3_6;
	ld.shared.f32 	%f12, [%r3+256];
	ld.shared.f32 	%f13, [%r3];
	add.f32 	%f14, %f12, %f13;
	st.shared.f32 	[%r3], %f14;
$L__BB3_6:
	bar.sync 	0;
	setp.gt.u32 	%p4, %r1, 31;
	@%p4 bra 	$L__BB3_8;
	ld.shared.f32 	%f15, [%r3+128];
	ld.shared.f32 	%f16, [%r3];
	add.f32 	%f17, %f15, %f16;
	st.shared.f32 	[%r3], %f17;
$L__BB3_8:
	bar.sync 	0;
	setp.gt.u32 	%p5, %r1, 15;
	@%p5 bra 	$L__BB3_10;
	ld.shared.f32 	%f18, [%r3+64];
	ld.shared.f32 	%f19, [%r3];
	add.f32 	%f20, %f18, %f19;
	st.shared.f32 	[%r3], %f20;
$L__BB3_10:
	bar.sync 	0;
	setp.gt.u32 	%p6, %r1, 7;
	@%p6 bra 	$L__BB3_12;
	ld.shared.f32 	%f21, [%r3+32];
	ld.shared.f32 	%f22, [%r3];
	add.f32 	%f23, %f21, %f22;
	st.shared.f32 	[%r3], %f23;
$L__BB3_12:
	bar.sync 	0;
	setp.gt.u32 	%p7, %r1, 3;
	@%p7 bra 	$L__BB3_14;
	ld.shared.f32 	%f24, [%r3+16];
	ld.shared.f32 	%f25, [%r3];
	add.f32 	%f26, %f24, %f25;
	st.shared.f32 	[%r3], %f26;
$L__BB3_14:
	bar.sync 	0;
	setp.gt.u32 	%p8, %r1, 1;
	@%p8 bra 	$L__BB3_16;
	ld.shared.f32 	%f27, [%r3+8];
	ld.shared.f32 	%f28, [%r3];
	add.f32 	%f29, %f27, %f28;
	st.shared.f32 	[%r3], %f29;
$L__BB3_16:
	bar.sync 	0;
	setp.ne.s32 	%p9, %r1, 0;
	@%p9 bra 	$L__BB3_18;
	ld.shared.f32 	%f30, [_ZZ16ComputeStdKernelPfS_E6shrStd];
	ld.shared.f32 	%f31, [_ZZ16ComputeStdKernelPfS_E6shrStd+4];
	add.f32 	%f32, %f30, %f31;
	cvta.to.global.u64 	%rd6, %rd1;
	mul.wide.u32 	%rd7, %r2, 4;
	add.s64 	%rd8, %rd6, %rd7;
	st.global.f32 	[%rd8], %f32;
$L__BB3_18:
	ret;

}
	// .globl	_Z11NGC1_KernelPfS_S_S_
.visible .entry _Z11NGC1_KernelPfS_S_S_(
	.param .u64 .ptr .align 1 _Z11NGC1_KernelPfS_S_S__param_0,
	.param .u64 .ptr .align 1 _Z11NGC1_KernelPfS_S_S__param_1,
	.param .u64 .ptr .align 1 _Z11NGC1_KernelPfS_S_S__param_2,
	.param .u64 .ptr .align 1 _Z11NGC1_KernelPfS_S_S__param_3
)
{
	.reg .pred 	%p<10>;
	.reg .b32 	%r<10>;
	.reg .b32 	%f<64>;
	.reg .b64 	%rd<15>;
	// demoted variable
	.shared .align 4 .b8 _ZZ11NGC1_KernelPfS_S_S_E7shrCost[2048];
	// demoted variable
	.shared .align 4 .b8 _ZZ11NGC1_KernelPfS_S_S_E6shrStd[2048];
	ld.param.u64 	%rd3, [_Z11NGC1_KernelPfS_S_S__param_0];
	ld.param.u64 	%rd4, [_Z11NGC1_KernelPfS_S_S__param_1];
	ld.param.u64 	%rd1, [_Z11NGC1_KernelPfS_S_S__param_2];
	ld.param.u64 	%rd2, [_Z11NGC1_KernelPfS_S_S__param_3];
	cvta.to.global.u64 	%rd5, %rd4;
	cvta.to.global.u64 	%rd6, %rd3;
	mov.u32 	%r1, %tid.x;
	mov.u32 	%r2, %ctaid.x;
	ld.const.f32 	%f1, [d_camera1];
	cvt.rzi.s32.f32 	%r5, %f1;
	mad.lo.s32 	%r6, %r5, %r2, %r1;
	mul.wide.s32 	%rd7, %r6, 4;
	add.s64 	%rd8, %rd6, %rd7;
	ld.global.f32 	%f2, [%rd8];
	ld.const.f32 	%f3, [d_DRRGMean];
	sub.f32 	%f4, %f2, %f3;
	mul.f32 	%f5, %f4, %f4;
	shl.b32 	%r7, %r1, 2;
	mov.u32 	%r8, _ZZ11NGC1_KernelPfS_S_S_E6shrStd;
	add.s32 	%r3, %r8, %r7;
	st.shared.f32 	[%r3], %f5;
	add.s64 	%rd9, %rd5, %rd7;
	ld.global.f32 	%f6, [%rd9];
	ld.const.f32 	%f7, [d_XRAY1GMean];
	sub.f32 	%f8, %f6, %f7;
	mul.f32 	%f9, %f4, %f8;
	mov.u32 	%r9, _ZZ11NGC1_KernelPfS_S_S_E7shrCost;
	add.s32 	%r4, %r9, %r7;
	st.shared.f32 	[%r4], %f9;
	bar.sync 	0;
	setp.gt.u32 	%p1, %r1, 255;
	@%p1 bra 	$L__BB4_2;
	ld.shared.f32 	%f10, [%r4+1024];
	ld.shared.f32 	%f11, [%r4];
	add.f32 	%f12, %f10, %f11;
	st.shared.f32 	[%r4], %f12;
	ld.shared.f32 	%f13, [%r3+1024];
	ld.shared.f32 	%f14, [%r3];
	add.f32 	%f15, %f13, %f14;
	st.shared.f32 	[%r3], %f15;
$L__BB4_2:
	bar.sync 	0;
	setp.gt.u32 	%p2, %r1, 127;
	@%p2 bra 	$L__BB4_4;
	ld.shared.f32 	%f16, [%r4+512];
	ld.shared.f32 	%f17, [%r4];
	add.f32 	%f18, %f16, %f17;
	st.shared.f32 	[%r4], %f18;
	ld.shared.f32 	%f19, [%r3+512];
	ld.shared.f32 	%f20, [%r3];
	add.f32 	%f21, %f19, %f20;
	st.shared.f32 	[%r3], %f21;
$L__BB4_4:
	bar.sync 	0;
	setp.gt.u32 	%p3, %r1, 63;
	@%p3 bra 	$L__BB4_6;
	ld.shared.f32 	%f22, [%r4+256];
	ld.shared.f32 	%f23, [%r4];
	add.f32 	%f24, %f22, %f23;
	st.shared.f32 	[%r4], %f24;
	ld.shared.f32 	%f25, [%r3+256];
	ld.shared.f32 	%f26, [%r3];
	add.f32 	%f27, %f25, %f26;
	st.shared.f32 	[%r3], %f27;
$L__BB4_6:
	bar.sync 	0;
	setp.gt.u32 	%p4, %r1, 31;
	@%p4 bra 	$L__BB4_8;
	ld.shared.f32 	%f28, [%r4+128];
	ld.shared.f32 	%f29, [%r4];
	add.f32 	%f30, %f28, %f29;
	st.shared.f32 	[%r4], %f30;
	ld.shared.f32 	%f31, [%r3+128];
	ld.shared.f32 	%f32, [%r3];
	add.f32 	%f33, %f31, %f32;
	st.shared.f32 	[%r3], %f33;
$L__BB4_8:
	bar.sync 	0;
	setp.gt.u32 	%p5, %r1, 15;
	@%p5 bra 	$L__BB4_10;
	ld.shared.f32 	%f34, [%r4+64];
	ld.shared.f32 	%f35, [%r4];
	add.f32 	%f36, %f34, %f35;
	st.shared.f32 	[%r4], %f36;
	ld.shared.f32 	%f37, [%r3+64];
	ld.shared.f32 	%f38, [%r3];
	add.f32 	%f39, %f37, %f38;
	st.shared.f32 	[%r3], %f39;
$L__BB4_10:
	bar.sync 	0;
	setp.gt.u32 	%p6, %r1, 7;
	@%p6 bra 	$L__BB4_12;
	ld.shared.f32 	%f40, [%r4+32];
	ld.shared.f32 	%f41, [%r4];
	add.f32 	%f42, %f40, %f41;
	st.shared.f32 	[%r4], %f42;
	ld.shared.f32 	%f43, [%r3+32];
	ld.shared.f32 	%f44, [%r3];
	add.f32 	%f45, %f43, %f44;
	st.shared.f32 	[%r3], %f45;
$L__BB4_12:
	bar.sync 	0;
	setp.gt.u32 	%p7, %r1, 3;
	@%p7 bra 	$L__BB4_14;
	ld.shared.f32 	%f46, [%r4+16];
	ld.shared.f32 	%f47, [%r4];
	add.f32 	%f48, %f46, %f47;
	st.shared.f32 	[%r4], %f48;
	ld.shared.f32 	%f49, [%r3+16];
	ld.shared.f32 	%f50, [%r3];
	add.f32 	%f51, %f49, %f50;
	st.shared.f32 	[%r3], %f51;
$L__BB4_14:
	bar.sync 	0;
	setp.gt.u32 	%p8, %r1, 1;
	@%p8 bra 	$L__BB4_16;
	ld.shared.f32 	%f52, [%r4+8];
	ld.shared.f32 	%f53, [%r4];
	add.f32 	%f54, %f52, %f53;
	st.shared.f32 	[%r4], %f54;
	ld.shared.f32 	%f55, [%r3+8];
	ld.shared.f32 	%f56, [%r3];
	add.f32 	%f57, %f55, %f56;
	st.shared.f32 	[%r3], %f57;
$L__BB4_16:
	bar.sync 	0;
	setp.ne.s32 	%p9, %r1, 0;
	@%p9 bra 	$L__BB4_18;
	ld.shared.f32 	%f58, [_ZZ11NGC1_KernelPfS_S_S_E7shrCost];
	ld.shared.f32 	%f59, [_ZZ11NGC1_KernelPfS_S_S_E7shrCost+4];
	add.f32 	%f60, %f58, %f59;
	cvta.to.global.u64 	%rd10, %rd1;
	mul.wide.u32 	%rd11, %r2, 4;
	add.s64 	%rd12, %rd10, %rd11;
	st.global.f32 	[%rd12], %f60;
	ld.shared.f32 	%f61, [_ZZ11NGC1_KernelPfS_S_S_E6shrStd];
	ld.shared.f32 	%f62, [_ZZ11NGC1_KernelPfS_S_S_E6shrStd+4];
	add.f32 	%f63, %f61, %f62;
	cvta.to.global.u64 	%rd13, %rd2;
	add.s64 	%rd14, %rd13, %rd11;
	st.global.f32 	[%rd14], %f63;
$L__BB4_18:
	ret;

}
	// .globl	_Z11NCC1_KernelPfS_S_S_
.visible .entry _Z11NCC1_KernelPfS_S_S_(
	.param .u64 .ptr .align 1 _Z11NCC1_KernelPfS_S_S__param_0,
	.param .u64 .ptr .align 1 _Z11NCC1_KernelPfS_S_S__param_1,
	.param .u64 .ptr .align 1 _Z11NCC1_KernelPfS_S_S__param_2,
	.param .u64 .ptr .align 1 _Z11NCC1_KernelPfS_S_S__param_3
)
{
	.reg .pred 	%p<10>;
	.reg .b32 	%r<10>;
	.reg .b32 	%f<64>;
	.reg .b64 	%rd<15>;
	// demoted variable
	.shared .align 4 .b8 _ZZ11NCC1_KernelPfS_S_S_E7shrCost[2048];
	// demoted variable
	.shared .align 4 .b8 _ZZ11NCC1_KernelPfS_S_S_E6shrStd[2048];
	ld.param.u64 	%rd3, [_Z11NCC1_KernelPfS_S_S__param_0];
	ld.param.u64 	%rd4, [_Z11NCC1_KernelPfS_S_S__param_1];
	ld.param.u64 	%rd1, [_Z11NCC1_KernelPfS_S_S__param_2];
	ld.param.u64 	%rd2, [_Z11NCC1_KernelPfS_S_S__param_3];
	cvta.to.global.u64 	%rd5, %rd4;
	cvta.to.global.u64 	%rd6, %rd3;
	mov.u32 	%r1, %tid.x;
	mov.u32 	%r2, %ctaid.x;
	ld.const.f32 	%f1, [d_camera1];
	cvt.rzi.s32.f32 	%r5, %f1;
	mad.lo.s32 	%r6, %r5, %r2, %r1;
	mul.wide.s32 	%rd7, %r6, 4;
	add.s64 	%rd8, %rd6, %rd7;
	ld.global.f32 	%f2, [%rd8];
	ld.const.f32 	%f3, [d_DRRMean];
	sub.f32 	%f4, %f2, %f3;
	mul.f32 	%f5, %f4, %f4;
	shl.b32 	%r7, %r1, 2;
	mov.u32 	%r8, _ZZ11NCC1_KernelPfS_S_S_E6shrStd;
	add.s32 	%r3, %r8, %r7;
	st.shared.f32 	[%r3], %f5;
	add.s64 	%rd9, %rd5, %rd7;
	ld.global.f32 	%f6, [%rd9];
	ld.const.f32 	%f7, [d_XRAY1Mean];
	sub.f32 	%f8, %f6, %f7;
	mul.f32 	%f9, %f4, %f8;
	mov.u32 	%r9, _ZZ11NCC1_KernelPfS_S_S_E7shrCost;
	add.s32 	%r4, %r9, %r7;
	st.shared.f32 	[%r4], %f9;
	bar.sync 	0;
	setp.gt.u32 	%p1, %r1, 255;
	@%p1 bra 	$L__BB5_2;
	ld.shared.f32 	%f10, [%r4+1024];
	ld.shared.f32 	%f11, [%r4];
	add.f32 	%f12, %f10, %f11;
	st.shared.f32 	[%r4], %f12;
	ld.shared.f32 	%f13, [%r3+1024];
	ld.shared.f32 	%f14, [%r3];
	add.f32 	%f15, %f13, %f14;
	st.shared.f32 	[%r3], %f15;
$L__BB5_2:
	bar.sync 	0;
	setp.gt.u32 	%p2, %r1, 127;
	@%p2 bra 	$L__BB5_4;
	ld.shared.f32 	%f16, [%r4+512];
	ld.shared.f32 	%f17, [%r4];
	add.f32 	%f18, %f16, %f17;
	st.shared.f32 	[%r4], %f18;
	ld.shared.f32 	%f19, [%r3+512];
	ld.shared.f32 	%f20, [%r3];
	add.f32 	%f21, %f19, %f20;
	st.shared.f32 	[%r3], %f21;
$L__BB5_4:
	bar.sync 	0;
	setp.gt.u32 	%p3, %r1, 63;
	@%p3 bra 	$L__BB5_6;
	ld.shared.f32 	%f22, [%r4+256];
	ld.shared.f32 	%f23, [%r4];
	add.f32 	%f24, %f22, %f23;
	st.shared.f32 	[%r4], %f24;
	ld.shared.f32 	%f25, [%r3+256];
	ld.shared.f32 	%f26, [%r3];
	add.f32 	%f27, %f25, %f26;
	st.shared.f32 	[%r3], %f27;
$L__BB5_6:
	bar.sync 	0;
	setp.gt.u32 	%p4, %r1, 31;
	@%p4 bra 	$L__BB5_8;
	ld.shared.f32 	%f28, [%r4+128];
	ld.shared.f32 	%f29, [%r4];
	add.f32 	%f30, %f28, %f29;
	st.shared.f32 	[%r4], %f30;
	ld.shared.f32 	%f31, [%r3+128];
	ld.shared.f32 	%f32, [%r3];
	add.f32 	%f33, %f31, %f32;
	st.shared.f32 	[%r3], %f33;
$L__BB5_8:
	bar.sync 	0;
	setp.gt.u32 	%p5, %r1, 15;
	@%p5 bra 	$L__BB5_10;
	ld.shared.f32 	%f34, [%r4+64];
	ld.shared.f32 	%f35, [%r4];
	add.f32 	%f36, %f34, %f35;
	st.shared.f32 	[%r4], %f36;
	ld.shared.f32 	%f37, [%r3+64];
	ld.shared.f32 	%f38, [%r3];
	add.f32 	%f39, %f37, %f38;
	st.shared.f32 	[%r3], %f39;
$L__BB5_10:
	bar.sync 	0;
	setp.gt.u32 	%p6, %r1, 7;
	@%p6 bra 	$L__BB5_12;
	ld.shared.f32 	%f40, [%r4+32];
	ld.shared.f32 	%f41, [%r4];
	add.f32 	%f42, %f40, %f41;
	st.shared.f32 	[%r4], %f42;
	ld.shared.f32 	%f43, [%r3+32];
	ld.shared.f32 	%f44, [%r3];
	add.f32 	%f45, %f43, %f44;
	st.shared.f32 	[%r3], %f45;
$L__BB5_12:
	bar.sync 	0;
	setp.gt.u32 	%p7, %r1, 3;
	@%p7 bra 	$L__BB5_14;
	ld.shared.f32 	%f46, [%r4+16];
	ld.shared.f32 	%f47, [%r4];
	add.f32 	%f48, %f46, %f47;
	st.shared.f32 	[%r4], %f48;
	ld.shared.f32 	%f49, [%r3+16];
	ld.shared.f32 	%f50, [%r3];
	add.f32 	%f51, %f49, %f50;
	st.shared.f32 	[%r3], %f51;
$L__BB5_14:
	bar.sync 	0;
	setp.gt.u32 	%p8, %r1, 1;
	@%p8 bra 	$L__BB5_16;
	ld.shared.f32 	%f52, [%r4+8];
	ld.shared.f32 	%f53, [%r4];
	add.f32 	%f54, %f52, %f53;
	st.shared.f32 	[%r4], %f54;
	ld.shared.f32 	%f55, [%r3+8];
	ld.shared.f32 	%f56, [%r3];
	add.f32 	%f57, %f55, %f56;
	st.shared.f32 	[%r3], %f57;
$L__BB5_16:
	bar.sync 	0;
	setp.ne.s32 	%p9, %r1, 0;
	@%p9 bra 	$L__BB5_18;
	ld.shared.f32 	%f58, [_ZZ11NCC1_KernelPfS_S_S_E7shrCost];
	ld.shared.f32 	%f59, [_ZZ11NCC1_KernelPfS_S_S_E7shrCost+4];
	add.f32 	%f60, %f58, %f59;
	cvta.to.global.u64 	%rd10, %rd1;
	mul.wide.u32 	%rd11, %r2, 4;
	add.s64 	%rd12, %rd10, %rd11;
	st.global.f32 	[%rd12], %f60;
	ld.shared.f32 	%f61, [_ZZ11NCC1_KernelPfS_S_S_E6shrStd];
	ld.shared.f32 	%f62, [_ZZ11NCC1_KernelPfS_S_S_E6shrStd+4];
	add.f32 	%f63, %f61, %f62;
	cvta.to.global.u64 	%rd13, %rd2;
	add.s64 	%rd14, %rd13, %rd11;
	st.global.f32 	[%rd14], %f63;
$L__BB5_18:
	ret;

}
	// .globl	_Z11NCC2_KernelPfS_S_S_
.visible .entry _Z11NCC2_KernelPfS_S_S_(
	.param .u64 .ptr .align 1 _Z11NCC2_KernelPfS_S_S__param_0,
	.param .u64 .ptr .align 1 _Z11NCC2_KernelPfS_S_S__param_1,
	.param .u64 .ptr .align 1 _Z11NCC2_KernelPfS_S_S__param_2,
	.param .u64 .ptr .align 1 _Z11NCC2_KernelPfS_S_S__param_3
)
{
	.reg .pred 	%p<10>;
	.reg .b32 	%r<10>;
	.reg .b32 	%f<64>;
	.reg .b64 	%rd<15>;
	// demoted variable
	.shared .align 4 .b8 _ZZ11NCC2_KernelPfS_S_S_E7shrCost[2048];
	// demoted variable
	.shared .align 4 .b8 _ZZ11NCC2_KernelPfS_S_S_E6shrStd[2048];
	ld.param.u64 	%rd3, [_Z11NCC2_KernelPfS_S_S__param_0];
	ld.param.u64 	%rd4, [_Z11NCC2_KernelPfS_S_S__param_1];
	ld.param.u64 	%rd1, [_Z11NCC2_KernelPfS_S_S__param_2];
	ld.param.u64 	%rd2, [_Z11NCC2_KernelPfS_S_S__param_3];
	cvta.to.global.u64 	%rd5, %rd4;
	cvta.to.global.u64 	%rd6, %rd3;
	mov.u32 	%r1, %tid.x;
	mov.u32 	%r2, %ctaid.x;
	ld.const.f32 	%f1, [d_camera2];
	cvt.rzi.s32.f32 	%r5, %f1;
	mad.lo.s32 	%r6, %r5, %r2, %r1;
	mul.wide.s32 	%rd7, %r6, 4;
	add.s64 	%rd8, %rd6, %rd7;
	ld.global.f32 	%f2, [%rd8];
	ld.const.f32 	%f3, [d_DRRMean];
	sub.f32 	%f4, %f2, %f3;
	mul.f32 	%f5, %f4, %f4;
	shl.b32 	%r7, %r1, 2;
	mov.u32 	%r8, _ZZ11NCC2_KernelPfS_S_S_E6shrStd;
	add.s32 	%r3, %r8, %r7;
	st.shared.f32 	[%r3], %f5;
	add.s64 	%rd9, %rd5, %rd7;
	ld.global.f32 	%f6, [%rd9];
	ld.const.f32 	%f7, [d_XRAY2Mean];
	sub.f32 	%f8, %f6, %f7;
	mul.f32 	%f9, %f4, %f8;
	mov.u32 	%r9, _ZZ11NCC2_KernelPfS_S_S_E7shrCost;
	add.s32 	%r4, %r9, %r7;
	st.shared.f32 	[%r4], %f9;
	bar.sync 	0;
	setp.gt.u32 	%p1, %r1, 255;
	@%p1 bra 	$L__BB6_2;
	ld.shared.f32 	%f10, [%r4+1024];
	ld.shared.f32 	%f11, [%r4];
	add.f32 	%f12, %f10, %f11;
	st.shared.f32 	[%r4], %f12;
	ld.shared.f32 	%f13, [%r3+1024];
	ld.shared.f32 	%f14, [%r3];
	add.f32 	%f15, %f13, %f14;
	st.shared.f32 	[%r3], %f15;
$L__BB6_2:
	bar.sync 	0;
	setp.gt.u32 	%p2, %r1, 127;
	@%p2 bra 	$L__BB6_4;
	ld.shared.f32 	%f16, [%r4+512];
	ld.shared.f32 	%f17, [%r4];
	add.f32 	%f18, %f16, %f17;
	st.shared.f32 	[%r4], %f18;
	ld.shared.f32 	%f19, [%r3+512];
	ld.shared.f32 	%f20, [%r3];
	add.f32 	%f21, %f19, %f20;
	st.shared.f32 	[%r3], %f21;
$L__BB6_4:
	bar.sync 	0;
	setp.gt.u32 	%p3, %r1, 63;
	@%p3 bra 	$L__BB6_6;
	ld.shared.f32 	%f22, [%r4+256];
	ld.shared.f32 	%f23, [%r4];
	add.f32 	%f24, %f22, %f23;
	st.shared.f32 	[%r4], %f24;
	ld.shared.f32 	%f25, [%r3+256];
	ld.shared.f32 	%f26, [%r3];
	add.f32 	%f27, %f25, %f26;
	st.shared.f32 	[%r3], %f27;
$L__BB6_6:
	bar.sync 	0;
	setp.gt.u32 	%p4, %r1, 31;
	@%p4 bra 	$L__BB6_8;
	ld.shared.f32 	%f28, [%r4+128];
	ld.shared.f32 	%f29, [%r4];
	add.f32 	%f30, %f28, %f29;
	st.shared.f32 	[%r4], %f30;
	ld.shared.f32 	%f31, [%r3+128];
	ld.shared.f32 	%f32, [%r3];
	add.f32 	%f33, %f31, %f32;
	st.shared.f32 	[%r3], %f33;
$L__BB6_8:
	bar.sync 	0;
	setp.gt.u32 	%p5, %r1, 15;
	@%p5 bra 	$L__BB6_10;
	ld.shared.f32 	%f34, [%r4+64];
	ld.shared.f32 	%f35, [%r4];
	add.f32 	%f36, %f34, %f35;
	st.shared.f32 	[%r4], %f36;
	ld.shared.f32 	%f37, [%r3+64];
	ld.shared.f32 	%f38, [%r3];
	add.f32 	%f39, %f37, %f38;
	st.shared.f32 	[%r3], %f39;
$L__BB6_10:
	bar.sync 	0;
	setp.gt.u32 	%p6, %r1, 7;
	@%p6 bra 	$L__BB6_12;
	ld.shared.f32 	%f40, [%r4+32];
	ld.shared.f32 	%f41, [%r4];
	add.f32 	%f42, %f40, %f41;
	st.shared.f32 	[%r4], %f42;
	ld.shared.f32 	%f43, [%r3+32];
	ld.shared.f32 	%f44, [%r3];
	add.f32 	%f45, %f43, %f44;
	st.shared.f32 	[%r3], %f45;
$L__BB6_12:
	bar.sync 	0;
	setp.gt.u32 	%p7, %r1, 3;
	@%p7 bra 	$L__BB6_14;
	ld.shared.f32 	%f46, [%r4+16];
	ld.shared.f32 	%f47, [%r4];
	add.f32 	%f48, %f46, %f47;
	st.shared.f32 	[%r4], %f48;
	ld.shared.f32 	%f49, [%r3+16];
	ld.shared.f32 	%f50, [%r3];
	add.f32 	%f51, %f49, %f50;
	st.shared.f32 	[%r3], %f51;
$L__BB6_14:
	bar.sync 	0;
	setp.gt.u32 	%p8, %r1, 1;
	@%p8 bra 	$L__BB6_16;
	ld.shared.f32 	%f52, [%r4+8];
	ld.shared.f32 	%f53, [%r4];
	add.f32 	%f54, %f52, %f53;
	st.shared.f32 	[%r4], %f54;
	ld.shared.f32 	%f55, [%r3+8];
	ld.shared.f32 	%f56, [%r3];
	add.f32 	%f57, %f55, %f56;
	st.shared.f32 	[%r3], %f57;
$L__BB6_16:
	bar.sync 	0;
	setp.ne.s32 	%p9, %r1, 0;
	@%p9 bra 	$L__BB6_18;
	ld.shared.f32 	%f58, [_ZZ11NCC2_KernelPfS_S_S_E7shrCost];
	ld.shared.f32 	%f59, [_ZZ11NCC2_KernelPfS_S_S_E7shrCost+4];
	add.f32 	%f60, %f58, %f59;
	cvta.to.global.u64 	%rd10, %rd1;
	mul.wide.u32 	%rd11, %r2, 4;
	add.s64 	%rd12, %rd10, %rd11;
	st.global.f32 	[%rd12], %f60;
	ld.shared.f32 	%f61, [_ZZ11NCC2_KernelPfS_S_S_E6shrStd];
	ld.shared.f32 	%f62, [_ZZ11NCC2_KernelPfS_S_S_E6shrStd+4];
	add.f32 	%f63, %f61, %f62;
	cvta.to.global.u64 	%rd13, %rd2;
	add.s64 	%rd14, %rd13, %rd11;
	st.global.f32 	[%rd14], %f63;
$L__BB6_18:
	ret;

}
	// .globl	_Z12SPLAT_KernelPfS_Pi
.visible .entry _Z12SPLAT_KernelPfS_Pi(
	.param .u64 .ptr .align 1 _Z12SPLAT_KernelPfS_Pi_param_0,
	.param .u64 .ptr .align 1 _Z12SPLAT_KernelPfS_Pi_param_1,
	.param .u64 .ptr .align 1 _Z12SPLAT_KernelPfS_Pi_param_2
)
{
	.reg .b32 	%r<10>;
	.reg .b32 	%f<41>;
	.reg .b64 	%rd<13>;
	.reg .b64 	%fd<8>;

	ld.param.u64 	%rd1, [_Z12SPLAT_KernelPfS_Pi_param_0];
	ld.param.u64 	%rd2, [_Z12SPLAT_KernelPfS_Pi_param_1];
	ld.param.u64 	%rd3, [_Z12SPLAT_KernelPfS_Pi_param_2];
	cvta.to.global.u64 	%rd4, %rd3;
	cvta.to.global.u64 	%rd5, %rd2;
	cvta.to.global.u64 	%rd6, %rd1;
	mov.u32 	%r1, %tid.x;
	mov.u32 	%r2, %ctaid.x;
	mov.u32 	%r3, %ntid.x;
	mad.lo.s32 	%r4, %r2, %r3, %r1;
	mul.wide.s32 	%rd7, %r4, 4;
	add.s64 	%rd8, %rd6, %rd7;
	ld.global.f32 	%f1, [%rd8];
	ld.const.u32 	%r5, [d_pcParams];
	mul.wide.s32 	%rd9, %r5, 4;
	add.s64 	%rd10, %rd8, %rd9;
	ld.global.f32 	%f2, [%rd10];
	add.s64 	%rd11, %rd10, %rd9;
	ld.global.f32 	%f3, [%rd11];
	ld.const.f32 	%f4, [d_camera1+16];
	ld.global.f32 	%f5, [%rd5];
	ld.global.f32 	%f6, [%rd5+4];
	mul.f32 	%f7, %f2, %f6;
	fma.rn.f32 	%f8, %f1, %f5, %f7;
	ld.global.f32 	%f9, [%rd5+8];
	fma.rn.f32 	%f10, %f3, %f9, %f8;
	ld.global.f32 	%f11, [%rd5+12];
	add.f32 	%f12, %f11, %f10;
	ld.global.f32 	%f13, [%rd5+16];
	ld.global.f32 	%f14, [%rd5+20];
	mul.f32 	%f15, %f2, %f14;
	fma.rn.f32 	%f16, %f1, %f13, %f15;
	ld.global.f32 	%f17, [%rd5+24];
	fma.rn.f32 	%f18, %f3, %f17, %f16;
	ld.global.f32 	%f19, [%rd5+28];
	add.f32 	%f20, %f19, %f18;
	ld.global.f32 	%f21, [%rd5+32];
	ld.global.f32 	%f22, [%rd5+36];
	mul.f32 	%f23, %f2, %f22;
	fma.rn.f32 	%f24, %f1, %f21, %f23;
	ld.global.f32 	%f25, [%rd5+40];
	fma.rn.f32 	%f26, %f3, %f25, %f24;
	ld.global.f32 	%f27, [%rd5+44];
	add.f32 	%f28, %f27, %f26;
	sub.f32 	%f29, %f4, %f28;
	div.rn.f32 	%f30, %f4, %f29;
	mul.f32 	%f31, %f12, %f30;
	ld.const.f32 	%f32, [d_invcamera1+8];
	mul.f32 	%f33, %f32, %f31;
	mul.f32 	%f34, %f20, %f30;
	ld.const.f32 	%f35, [d_invcamera1+12];
	mul.f32 	%f36, %f35, %f34;
	cvt.f64.f32 	%fd1, %f33;
	ld.const.f32 	%f37, [d_camera1];
	cvt.f64.f32 	%fd2, %f37;
	fma.rn.f64 	%fd3, %fd2, 0d3FE0000000000000, %fd1;
	cvt.rn.f32.f64 	%f38, %fd3;
	ld.const.f32 	%f39, [d_camera1+4];
	cvt.f64.f32 	%fd4, %f39;
	cvt.f64.f32 	%fd5, %f36;
	fma.rn.f64 	%fd6, %fd4, 0d3FE0000000000000, %fd5;
	sub.f64 	%fd7, %fd4, %fd6;
	cvt.rn.f32.f64 	%f40, %fd7;
	cvt.rzi.s32.f32 	%r6, %f38;
	cvt.rzi.s32.f32 	%r7, %f40;
	cvt.rzi.s32.f32 	%r8, %f37;
	mad.lo.s32 	%r9, %r7, %r8, %r6;
	add.s64 	%rd12, %rd4, %rd7;
	st.global.u32 	[%rd12], %r9;
	ret;

}


// ===== COMPILED SASS (sm_100) =====

	.target	sm_100

	.elftype	@"ET_EXEC"


//--------------------- .note.nv.tkinfo           --------------------------
	.section	.note.nv.tkinfo,"",@"SHT_NOTE"
	.sectionflags	@"SHF_NOTE_NV_TKINFO"
	.tkinfo
        /*0018*/ 	.word	0x00000002
        /*0030*/ 	.string	""
        /*0030*/ 	.string	"ptxas"
        /*0030*/ 	.string	"Cuda compilation tools, release 13.0, V13.0.88"
        /*0030*/ 	.string	"Build cuda_13.0.r13.0/compiler.36424714_0"
        /*0030*/ 	.string	"-arch sm_100 -m 64 "



//--------------------- .note.nv.cuinfo           --------------------------
	.section	.note.nv.cuinfo,"",@"SHT_NOTE"
	.sectionflags	@"SHF_NOTE_NV_CUINFO"
        /*0018*/ 	.short	0x0002
        /*001a*/ 	.short	0x0064
        /*001c*/ 	.short	0x0082
	.zero		2


//--------------------- .nv.info                  --------------------------
	.section	.nv.info,"",@"SHT_CUDA_INFO"
	.align	4


	//----- nvinfo : EIATTR_REGCOUNT
	.align		4
        /*0000*/ 	.byte	0x04, 0x2f
        /*0002*/ 	.short	(.L_15 - .L_14)
	.align		4
.L_14:
        /*0004*/ 	.word	index@(_Z13FilterImageGyPfS_)
        /*0008*/ 	.word	0x00000011


	//----- nvinfo : EIATTR_FRAME_SIZE
	.align		4
.L_15:
        /*000c*/ 	.byte	0x04, 0x11
        /*000e*/ 	.short	(.L_17 - .L_16)
	.align		4
.L_16:
        /*0010*/ 	.word	index@(_Z13FilterImageGyPfS_)
        /*0014*/ 	.word	0x00000000


	//----- nvinfo : EIATTR_REGCOUNT
	.align		4
.L_17:
        /*0018*/ 	.byte	0x04, 0x2f
        /*001a*/ 	.short	(.L_19 - .L_18)
	.align		4
.L_18:
        /*001c*/ 	.word	index@(_Z13FilterImageGxPfS_)
        /*0020*/ 	.word	0x00000011


	//----- nvinfo : EIATTR_FRAME_SIZE
	.align		4
.L_19:
        /*0024*/ 	.byte	0x04, 0x11
        /*0026*/ 	.short	(.L_21 - .L_20)
	.align		4
.L_20:
        /*0028*/ 	.word	index@(_Z13FilterImageGxPfS_)
        /*002c*/ 	.word	0x00000000


	//----- nvinfo : EIATTR_REGCOUNT
	.align		4
.L_21:
        /*0030*/ 	.byte	0x04, 0x2f
        /*0032*/ 	.short	(.L_23 - .L_22)
	.align		4
.L_22:
        /*0034*/ 	.word	index@(_Z17ComputeMeanKernelPfS_)
        /*0038*/ 	.word	0x0000000c


	//----- nvinfo : EIATTR_FRAME_SIZE
	.align		4
.L_23:
        /*003c*/ 	.byte	0x04, 0x11
        /*003e*/ 	.short	(.L_25 - .L_24)
	.align		4
.L_24:
        /*0040*/ 	.word	index@(_Z17ComputeMeanKernelPfS_)
        /*0044*/ 	.word	0x00000000


	//----- nvinfo : EIATTR_REGCOUNT
	.align		4
.L_25:
        /*0048*/ 	.byte	0x04, 0x2f
        /*004a*/ 	.short	(.L_27 - .L_26)
	.align		4
.L_26:
        /*004c*/ 	.word	index@(_Z16ComputeStdKernelPfS_)
        /*0050*/ 	.word	0x0000000a


	//----- nvinfo : EIATTR_FRAME_SIZE
	.align		4
.L_27:
        /*0054*/ 	.byte	0x04, 0x11
        /*0056*/ 	.short	(.L_29 - .L_28)
	.align		4
.L_28:
        /*0058*/ 	.word	index@(_Z16ComputeStdKernelPfS_)
        /*005c*/ 	.word	0x00000000


	//----- nvinfo : EIATTR_REGCOUNT
	.align		4
.L_29:
        /*0060*/ 	.byte	0x04, 0x2f
        /*0062*/ 	.short	(.L_31 - .L_30)
	.align		4
.L_30:
        /*0064*/ 	.word	index@(_Z11NGC1_KernelPfS_S_S_)
        /*0068*/ 	.word	0x0000000e


	//----- nvinfo : EIATTR_FRAME_SIZE
	.align		4
.L_31:
        /*006c*/ 	.byte	0x04, 0x11
        /*006e*/ 	.short	(.L_33 - .L_32)
	.align		4
.L_32:
        /*0070*/ 	.word	index@(_Z11NGC1_KernelPfS_S_S_)
        /*0074*/ 	.word	0x00000000


	//----- nvinfo : EIATTR_REGCOUNT
	.align		4
.L_33:
        /*0078*/ 	.byte	0x04, 0x2f
        /*007a*/ 	.short	(.L_35 - .L_34)
	.align		4
.L_34:
        /*007c*/ 	.word	index@(_Z11NCC1_KernelPfS_S_S_)
        /*0080*/ 	.word	0x0000000e


	//----- nvinfo : EIATTR_FRAME_SIZE
	.align		4
.L_35:
        /*0084*/ 	.byte	0x04, 0x11
        /*0086*/ 	.short	(.L_37 - .L_36)
	.align		4
.L_36:
        /*0088*/ 	.word	index@(_Z11NCC1_KernelPfS_S_S_)
        /*008c*/ 	.word	0x00000000


	//----- nvinfo : EIATTR_REGCOUNT
	.align		4
.L_37:
        /*0090*/ 	.byte	0x04, 0x2f
        /*0092*/ 	.short	(.L_39 - .L_38)
	.align		4
.L_38:
        /*0094*/ 	.word	index@(_Z11NCC2_KernelPfS_S_S_)
        /*0098*/ 	.word	0x0000000e


	//----- nvinfo : EIATTR_FRAME_SIZE
	.align		4
.L_39:
        /*009c*/ 	.byte	0x04, 0x11
        /*009e*/ 	.short	(.L_41 - .L_40)
	.align		4
.L_40:
        /*00a0*/ 	.word	index@(_Z11NCC2_KernelPfS_S_S_)
        /*00a4*/ 	.word	0x00000000


	//----- nvinfo : EIATTR_REGCOUNT
	.align		4
.L_41:
        /*00a8*/ 	.byte	0x04, 0x2f
        /*00aa*/ 	.short	(.L_43 - .L_42)
	.align		4
.L_42:
        /*00ac*/ 	.word	index@(_Z12SPLAT_KernelPfS_Pi)
        /*00b0*/ 	.word	0x0000001a


	//----- nvinfo : EIATTR_FRAME_SIZE
	.align		4
.L_43:
        /*00b4*/ 	.byte	0x04, 0x11
        /*00b6*/ 	.short	(.L_45 - .L_44)
	.align		4
.L_44:
        /*00b8*/ 	.word	index@($__internal_0_$__cuda_sm3x_div_rn_noftz_f32_slowpath)
        /*00bc*/ 	.word	0x00000000


	//----- nvinfo : EIATTR_FRAME_SIZE
	.align		4
.L_45:
        /*00c0*/ 	.byte	0x04, 0x11
        /*00c2*/ 	.short	(.L_47 - .L_46)
	.align		4
.L_46:
        /*00c4*/ 	.word	index@(_Z12SPLAT_KernelPfS_Pi)
        /*00c8*/ 	.word	0x00000000


	//----- nvinfo : EIATTR_MIN_STACK_SIZE
	.align		4
.L_47:
        /*00cc*/ 	.byte	0x04, 0x12
        /*00ce*/ 	.short	(.L_49 - .L_48)
	.align		4
.L_48:
        /*00d0*/ 	.word	index@(_Z12SPLAT_KernelPfS_Pi)
        /*00d4*/ 	.word	0x00000000


	//----- nvinfo : EIATTR_MIN_STACK_SIZE
	.align		4
.L_49:
        /*00d8*/ 	.byte	0x04, 0x12
        /*00da*/ 	.short	(.L_51 - .L_50)
	.align		4
.L_50:
        /*00dc*/ 	.word	index@(_Z11NCC2_KernelPfS_S_S_)
        /*00e0*/ 	.word	0x00000000


	//----- nvinfo : EIATTR_MIN_STACK_SIZE
	.align		4
.L_51:
        /*00e4*/ 	.byte	0x04, 0x12
        /*00e6*/ 	.short	(.L_53 - .L_52)
	.align		4
.L_52:
        /*00e8*/ 	.word	index@(_Z11NCC1_KernelPfS_S_S_)
        /*00ec*/ 	.word	0x00000000


	//----- nvinfo : EIATTR_MIN_STACK_SIZE
	.align		4
.L_53:
        /*00f0*/ 	.byte	0x04, 0x12
        /*00f2*/ 	.short	(.L_55 - .L_54)
	.align		4
.L_54:
        /*00f4*/ 	.word	index@(_Z11NGC1_KernelPfS_S_S_)
        /*00f8*/ 	.word	0x00000000


	//----- nvinfo : EIATTR_MIN_STACK_SIZE
	.align		4
.L_55:
        /*00fc*/ 	.byte	0x04, 0x12
        /*00fe*/ 	.short	(.L_57 - .L_56)
	.align		4
.L_56:
        /*0100*/ 	.word	index@(_Z16ComputeStdKernelPfS_)
        /*0104*/ 	.word	0x00000000


	//----- nvinfo : EIATTR_MIN_STACK_SIZE
	.align		4
.L_57:
        /*0108*/ 	.byte	0x04, 0x12
        /*010a*/ 	.short	(.L_59 - .L_58)
	.align		4
.L_58:
        /*010c*/ 	.word	index@(_Z17ComputeMeanKernelPfS_)
        /*0110*/ 	.word	0x00000000


	//----- nvinfo : EIATTR_MIN_STACK_SIZE
	.align		4
.L_59:
        /*0114*/ 	.byte	0x04, 0x12
        /*0116*/ 	.short	(.L_61 - .L_60)
	.align		4
.L_60:
        /*0118*/ 	.word	index@(_Z13FilterImageGxPfS_)
        /*011c*/ 	.word	0x00000000


	//----- nvinfo : EIATTR_MIN_STACK_SIZE
	.align		4
.L_61:
        /*0120*/ 	.byte	0x04, 0x12
        /*0122*/ 	.short	(.L_63 - .L_62)
	.align		4
.L_62:
        /*0124*/ 	.word	index@(_Z13FilterImageGyPfS_)
        /*0128*/ 	.word	0x00000000
.L_63:


//--------------------- .nv.compat                --------------------------
	.section	.nv.compat,"",@"SHT_CUDA_COMPAT_INFO"
	.align	4
        /*0000*/ 	.byte	0x02, 0x09, 0x00, 0x00, 0x02, 0x02, 0x01, 0x00, 0x02, 0x05, 0x05, 0x00, 0x03, 0x07, 0x01, 0x01
        /*0010*/ 	.byte	0x02, 0x03, 0x00, 0x00, 0x02, 0x06, 0x01, 0x00, 0x04, 0x0b, 0x08, 0x00, 0x01, 0x00, 0x00, 0x00
        /*0020*/ 	.byte	0x00, 0x00, 0x00, 0x00


//--------------------- .nv.info._Z12SPLAT_KernelPfS_Pi --------------------------
	.section	.nv.info._Z12SPLAT_KernelPfS_Pi,"",@"SHT_CUDA_INFO"
	.sectionflags	@""
	.align	4


	//----- nvinfo : EIATTR_CUDA_API_VERSION
	.align		4
        /*0000*/ 	.byte	0x04, 0x37
        /*0002*/ 	.short	(.L_65 - .L_64)
.L_64:
        /*0004*/ 	.word	0x00000082


	//----- nvinfo : EIATTR_KPARAM_INFO
	.align		4
.L_65:
        /*0008*/ 	.byte	0x04, 0x17
        /*000a*/ 	.short	(.L_67 - .L_66)
.L_66:
        /*000c*/ 	.word	0x00000000
        /*0010*/ 	.short	0x0002
        /*0012*/ 	.short	0x0010
        /*0014*/ 	.byte	0x00, 0xf5, 0x21, 0x00


	//----- nvinfo : EIATTR_KPARAM_INFO
	.align		4
.L_67:
        /*0018*/ 	.byte	0x04, 0x17
        /*001a*/ 	.short	(.L_69 - .L_68)
.L_68:
        /*001c*/ 	.word	0x00000000
        /*0020*/ 	.short	0x0001
        /*0022*/ 	.short	0x0008
        /*0024*/ 	.byte	0x00, 0xf5, 0x21, 0x00


	//----- nvinfo : EIATTR_KPARAM_INFO
	.align		4
.L_69:
        /*0028*/ 	.byte	0x04, 0x17
        /*002a*/ 	.short	(.L_71 - .L_70)
.L_70:
        /*002c*/ 	.word	0x00000000
        /*0030*/ 	.short	0x0000
        /*0032*/ 	.short	0x0000
        /*0034*/ 	.byte	0x00, 0xf5, 0x21, 0x00


	//----- nvinfo : EIATTR_SPARSE_MMA_MASK
	.align		4
.L_71:
        /*0038*/ 	.byte	0x03, 0x50
        /*003a*/ 	.short	0x0000


	//----- nvinfo : EIATTR_MAXREG_COUNT
	.align		4
        /*003c*/ 	.byte	0x03, 0x1b
        /*003e*/ 	.short	0x00ff


	//----- nvinfo : EIATTR_MERCURY_ISA_VERSION
	.align		4
        /*0040*/ 	.byte	0x03, 0x5f
        /*0042*/ 	.short	0x0101


	//----- nvinfo : EIATTR_VRC_CTA_INIT_COUNT
	.align		4
        /*0044*/ 	.byte	0x02, 0x4a
	.zero		1
	.zero		1


	//----- nvinfo : EIATTR_EXIT_INSTR_OFFSETS
	.align		4
        /*0048*/ 	.byte	0x04, 0x1c
        /*004a*/ 	.short	(.L_73 - .L_72)


	//   ....[0]....
.L_72:
        /*004c*/ 	.word	0x000004d0


	//----- nvinfo : EIATTR_CRS_STACK_SIZE
	.align		4
.L_73:
        /*0050*/ 	.byte	0x04, 0x1e
        /*0052*/ 	.short	(.L_75 - .L_74)
.L_74:
        /*0054*/ 	.word	0x00000000


	//----- nvinfo : EIATTR_CBANK_PARAM_SIZE
	.align		4
.L_75:
        /*0058*/ 	.byte	0x03, 0x19
        /*005a*/ 	.short	0x0018


	//----- nvinfo : EIATTR_PARAM_CBANK
	.align		4
        /*005c*/ 	.byte	0x04, 0x0a
        /*005e*/ 	.short	(.L_77 - .L_76)
	.align		4
.L_76:
        /*0060*/ 	.word	index@(.nv.constant0._Z12SPLAT_KernelPfS_Pi)
        /*0064*/ 	.short	0x0380
        /*0066*/ 	.short	0x0018


	//----- nvinfo : EIATTR_SW_WAR
	.align		4
.L_77:
        /*0068*/ 	.byte	0x04, 0x36
        /*006a*/ 	.short	(.L_79 - .L_78)
.L_78:
        /*006c*/ 	.word	0x00000008
.L_79:


//--------------------- .nv.info._Z11NCC2_KernelPfS_S_S_ --------------------------
	.section	.nv.info._Z11NCC2_KernelPfS_S_S_,"",@"SHT_CUDA_INFO"
	.sectionflags	@""
	.align	4


	//----- nvinfo : EIATTR_CUDA_API_VERSION
	.align		4
        /*0000*/ 	.byte	0x04, 0x37
        /*0002*/ 	.short	(.L_81 - .L_80)
.L_80:
        /*0004*/ 	.word	0x00000082


	//----- nvinfo : EIATTR_KPARAM_INFO
	.align		4
.L_81:
        /*0008*/ 	.byte	0x04, 0x17
        /*000a*/ 	.short	(.L_83 - .L_82)
.L_82:
        /*000c*/ 	.word	0x00000000
        /*0010*/ 	.short	0x0003
        /*0012*/ 	.short	0x0018
        /*0014*/ 	.byte	0x00, 0xf5, 0x21, 0x00


	//----- nvinfo : EIATTR_KPARAM_INFO
	.align		4
.L_83:
        /*0018*/ 	.byte	0x04, 0x17
        /*001a*/ 	.short	(.L_85 - .L_84)
.L_84:
        /*001c*/ 	.word	0x00000000
        /*0020*/ 	.short	0x0002
        /*0022*/ 	.short	0x0010
        /*0024*/ 	.byte	0x00, 0xf5, 0x21, 0x00


	//----- nvinfo : EIATTR_KPARAM_INFO
	.align		4
.L_85:
        /*0028*/ 	.byte	0x04, 0x17
        /*002a*/ 	.short	(.L_87 - .L_86)
.L_86:
        /*002c*/ 	.word	0x00000000
        /*0030*/ 	.short	0x0001
        /*0032*/ 	.short	0x0008
        /*0034*/ 	.byte	0x00, 0xf5, 0x21, 0x00


	//----- nvinfo : EIATTR_KPARAM_INFO
	.align		4
.L_87:
        /*0038*/ 	.byte	0x04, 0x17
        /*003a*/ 	.short	(.L_89 - .L_88)
.L_88:
        /*003c*/ 	.word	0x00000000
        /*0040*/ 	.short	0x0000
        /*0042*/ 	.short	0x0000
        /*0044*/ 	.byte	0x00, 0xf5, 0x21, 0x00


	//----- nvinfo : EIATTR_SPARSE_MMA_MASK
	.align		4
.L_89:
        /*0048*/ 	.byte	0x03, 0x50
        /*004a*/ 	.short	0x0000


	//----- nvinfo : EIATTR_MAXREG_COUNT
	.align		4
        /*004c*/ 	.byte	0x03, 0x1b
        /*004e*/ 	.short	0x00ff


	//----- nvinfo : EIATTR_NUM_BARRIERS
	.align		4
        /*0050*/ 	.byte	0x02, 0x4c
        /*0052*/ 	.byte	0x01
	.zero		1


	//----- nvinfo : EIATTR_MERCURY_ISA_VERSION
	.align		4
        /*0054*/ 	.byte	0x03, 0x5f
        /*0056*/ 	.short	0x0101


	//----- nvinfo : EIATTR_VRC_CTA_INIT_COUNT
	.align		4
        /*0058*/ 	.byte	0x02, 0x4a
	.zero		1
	.zero		1


	//----- nvinfo : EIATTR_EXIT_INSTR_OFFSETS
	.align		4
        /*005c*/ 	.byte	0x04, 0x1c
        /*005e*/ 	.short	(.L_91 - .L_90)


	//   ....[0]....
.L_90:
        /*0060*/ 	.word	0x000006e0


	//   ....[1]....
        /*0064*/ 	.word	0x00000790


	//----- nvinfo : EIATTR_CBANK_PARAM_SIZE
	.align		4
.L_91:
        /*0068*/ 	.byte	0x03, 0x19
        /*006a*/ 	.short	0x0020


	//----- nvinfo : EIATTR_PARAM_CBANK
	.align		4
        /*006c*/ 	.byte	0x04, 0x0a
        /*006e*/ 	.short	(.L_93 - .L_92)
	.align		4
.L_92:
        /*0070*/ 	.word	index@(.nv.constant0._Z11NCC2_KernelPfS_S_S_)
        /*0074*/ 	.short	0x0380
        /*0076*/ 	.short	0x0020


	//----- nvinfo : EIATTR_SW_WAR
	.align		4
.L_93:
        /*0078*/ 	.byte	0x04, 0x36
        /*007a*/ 	.short	(.L_95 - .L_94)
.L_94:
        /*007c*/ 	.word	0x00000008
.L_95:


//--------------------- .nv.info._Z11NCC1_KernelPfS_S_S_ --------------------------
	.section	.nv.info._Z11NCC1_KernelPfS_S_S_,"",@"SHT_CUDA_INFO"
	.sectionflags	@""
	.align	4


	//----- nvinfo : EIATTR_CUDA_API_VERSION
	.align		4
        /*0000*/ 	.byte	0x04, 0x37
        /*0002*/ 	.short	(.L_97 - .L_96)
.L_96:
        /*0004*/ 	.word	0x00000082


	//----- nvinfo : EIATTR_KPARAM_INFO
	.align		4
.L_97:
        /*0008*/ 	.byte	0x04, 0x17
        /*000a*/ 	.short	(.L_99 - .L_98)
.L_98:
        /*000c*/ 	.word	0x00000000
        /*0010*/ 	.short	0x0003
        /*0012*/ 	.short	0x0018
        /*0014*/ 	.byte	0x00, 0xf5, 0x21, 0x00


	//----- nvinfo : EIATTR_KPARAM_INFO
	.align		4
.L_99:
        /*0018*/ 	.byte	0x04, 0x17
        /*001a*/ 	.short	(.L_101 - .L_100)
.L_100:
        /*001c*/ 	.word	0x00000000
        /*0020*/ 	.short	0x0002
        /*0022*/ 	.short	0x0010
        /*0024*/ 	.byte	0x00, 0xf5, 0x21, 0x00


	//----- nvinfo : EIATTR_KPARAM_INFO
	.align		4
.L_101:
        /*0028*/ 	.byte	0x04, 0x17
        /*002a*/ 	.short	(.L_103 - .L_102)
.L_102:
        /*002c*/ 	.word	0x00000000
        /*0030*/ 	.short	0x0001
        /*0032*/ 	.short	0x0008
        /*0034*/ 	.byte	0x00, 0xf5, 0x21, 0x00


	//----- nvinfo : EIATTR_KPARAM_INFO
	.align		4
.L_103:
        /*0038*/ 	.byte	0x04, 0x17
        /*003a*/ 	.short	(.L_105 - .L_104)
.L_104:
        /*003c*/ 	.word	0x00000000
        /*0040*/ 	.short	0x0000
        /*0042*/ 	.short	0x0000
        /*0044*/ 	.byte	0x00, 0xf5, 0x21, 0x00


	//----- nvinfo : EIATTR_SPARSE_MMA_MASK
	.align		4
.L_105:
        /*0048*/ 	.byte	0x03, 0x50
        /*004a*/ 	.short	0x0000


	//----- nvinfo : EIATTR_MAXREG_COUNT
	.align		4
        /*004c*/ 	.byte	0x03, 0x1b
        /*004e*/ 	.short	0x00ff


	//----- nvinfo : EIATTR_NUM_BARRIERS
	.align		4
        /*0050*/ 	.byte	0x02, 0x4c
        /*0052*/ 	.byte	0x01
	.zero		1


	//----- nvinfo : EIATTR_MERCURY_ISA_VERSION
	.align		4
        /*0054*/ 	.byte	0x03, 0x5f
        /*0056*/ 	.short	0x0101


	//----- nvinfo : EIATTR_VRC_CTA_INIT_COUNT
	.align		4
        /*0058*/ 	.byte	0x02, 0x4a
	.zero		1
	.zero		1


	//----- nvinfo : EIATTR_EXIT_INSTR_OFFSETS
	.align		4
        /*005c*/ 	.byte	0x04, 0x1c
        /*005e*/ 	.short	(.L_107 - .L_106)


	//   ....[0]....
.L_106:
        /*0060*/ 	.word	0x000006e0


	//   ....[1]....
        /*0064*/ 	.word	0x00000790


	//----- nvinfo : EIATTR_CBANK_PARAM_SIZE
	.align		4
.L_107:
        /*0068*/ 	.byte	0x03, 0x19
        /*006a*/ 	.short	0x0020


	//----- nvinfo : EIATTR_PARAM_CBANK
	.align		4
        /*006c*/ 	.byte	0x04, 0x0a
        /*006e*/ 	.short	(.L_109 - .L_108)
	.align		4
.L_108:
        /*0070*/ 	.word	index@(.nv.constant0._Z11NCC1_KernelPfS_S_S_)
        /*0074*/ 	.short	0x0380
        /*0076*/ 	.short	0x0020


	//----- nvinfo : EIATTR_SW_WAR
	.align		4
.L_109:
        /*0078*/ 	.byte	0x04, 0x36
        /*007a*/ 	.short	(.L_111 - .L_110)
.L_110:
        /*007c*/ 	.word	0x00000008
.L_111:


//--------------------- .nv.info._Z11NGC1_KernelPfS_S_S_ --------------------------
	.section	.nv.info._Z11NGC1_KernelPfS_S_S_,"",@"SHT_CUDA_INFO"
	.sectionflags	@""
	.align	4


	//----- nvinfo : EIATTR_CUDA_API_VERSION
	.align		4
        /*0000*/ 	.byte	0x04, 0x37
        /*0002*/ 	.short	(.L_113 - .L_112)
.L_112:
        /*0004*/ 	.word	0x00000082


	//----- nvinfo : EIATTR_KPARAM_INFO
	.align		4
.L_113:
        /*0008*/ 	.byte	0x04, 0x17
        /*000a*/ 	.short	(.L_115 - .L_114)
.L_114:
        /*000c*/ 	.word	0x00000000
        /*0010*/ 	.short	0x0003
        /*0012*/ 	.short	0x0018
        /*0014*/ 	.byte	0x00, 0xf5, 0x21, 0x00


	//----- nvinfo : EIATTR_KPARAM_INFO
	.align		4
.L_115:
        /*0018*/ 	.byte	0x04, 0x17
        /*001a*/ 	.short	(.L_117 - .L_116)
.L_116:
        /*001c*/ 	.word	0x00000000
        /*0020*/ 	.short	0x0002
        /*0022*/ 	.short	0x0010
        /*0024*/ 	.byte	0x00, 0xf5, 0x21, 0x00


	//----- nvinfo : EIATTR_KPARAM_INFO
	.align		4
.L_117:
        /*0028*/ 	.byte	0x04, 0x17
        /*002a*/ 	.short	(.L_119 - .L_118)
.L_118:
        /*002c*/ 	.word	0x00000000
        /*0030*/ 	.short	0x0001
        /*0032*/ 	.short	0x0008
        /*0034*/ 	.byte	0x00, 0xf5, 0x21, 0x00


	//----- nvinfo : EIATTR_KPARAM_INFO
	.align		4
.L_119:
        /*0038*/ 	.byte	0x04, 0x17
        /*003a*/ 	.short	(.L_121 - .L_120)
.L_120:
        /*003c*/ 	.word	0x00000000
        /*0040*/ 	.short	0x0000
        /*0042*/ 	.short	0x0000
        /*0044*/ 	.byte	0x00, 0xf5, 0x21, 0x00


	//----- nvinfo : EIATTR_SPARSE_MMA_MASK
	.align		4
.L_121:
        /*0048*/ 	.byte	0x03, 0x50
        /*004a*/ 	.short	0x0000


	//----- nvinfo : EIATTR_MAXREG_COUNT
	.align		4
        /*004c*/ 	.byte	0x03, 0x1b
        /*004e*/ 	.short	0x00ff


	//----- nvinfo : EIATTR_NUM_BARRIERS
	.align		4
        /*0050*/ 	.byte	0x02, 0x4c
        /*0052*/ 	.byte	0x01
	.zero		1


	//----- nvinfo : EIATTR_MERCURY_ISA_VERSION
	.align		4
        /*0054*/ 	.byte	0x03, 0x5f
        /*0056*/ 	.short	0x0101


	//----- nvinfo : EIATTR_VRC_CTA_INIT_COUNT
	.align		4
        /*0058*/ 	.byte	0x02, 0x4a
	.zero		1
	.zero		1


	//----- nvinfo : EIATTR_EXIT_INSTR_OFFSETS
	.align		4
        /*005c*/ 	.byte	0x04, 0x1c
        /*005e*/ 	.short	(.L_123 - .L_122)


	//   ....[0]....
.L_122:
        /*0060*/ 	.word	0x000006e0


	//   ....[1]....
        /*0064*/ 	.word	0x00000790


	//----- nvinfo : EIATTR_CBANK_PARAM_SIZE
	.align		4
.L_123:
        /*0068*/ 	.byte	0x03, 0x19
        /*006a*/ 	.short	0x0020


	//----- nvinfo : EIATTR_PARAM_CBANK
	.align		4
        /*006c*/ 	.byte	0x04, 0x0a
        /*006e*/ 	.short	(.L_125 - .L_124)
	.align		4
.L_124:
        /*0070*/ 	.word	index@(.nv.constant0._Z11NGC1_KernelPfS_S_S_)
        /*0074*/ 	.short	0x0380
        /*0076*/ 	.short	0x0020


	//----- nvinfo : EIATTR_SW_WAR
	.align		4
.L_125:
        /*0078*/ 	.byte	0x04, 0x36
        /*007a*/ 	.short	(.L_127 - .L_126)
.L_126:
        /*007c*/ 	.word	0x00000008
.L_127:


//--------------------- .nv.info._Z16ComputeStdKernelPfS_ --------------------------
	.section	.nv.info._Z16ComputeStdKernelPfS_,"",@"SHT_CUDA_INFO"
	.sectionflags	@""
	.align	4


	//----- nvinfo : EIATTR_CUDA_API_VERSION
	.align		4
        /*0000*/ 	.byte	0x04, 0x37
        /*0002*/ 	.short	(.L_129 - .L_128)
.L_128:
        /*0004*/ 	.word	0x00000082


	//----- nvinfo : EIATTR_KPARAM_INFO
	.align		4
.L_129:
        /*0008*/ 	.byte	0x04, 0x17
        /*000a*/ 	.short	(.L_131 - .L_130)
.L_130:
        /*000c*/ 	.word	0x00000000
        /*0010*/ 	.short	0x0001
        /*0012*/ 	.short	0x0008
        /*0014*/ 	.byte	0x00, 0xf5, 0x21, 0x00


	//----- nvinfo : EIATTR_KPARAM_INFO
	.align		4
.L_131:
        /*0018*/ 	.byte	0x04, 0x17
        /*001a*/ 	.short	(.L_133 - .L_132)
.L_132:
        /*001c*/ 	.word	0x00000000
        /*0020*/ 	.short	0x0000
        /*0022*/ 	.short	0x0000
        /*0024*/ 	.byte	0x00, 0xf5, 0x21, 0x00


	//----- nvinfo : EIATTR_SPARSE_MMA_MASK
	.align		4
.L_133:
        /*0028*/ 	.byte	0x03, 0x50
        /*002a*/ 	.short	0x0000


	//----- nvinfo : EIATTR_MAXREG_COUNT
	.align		4
        /*002c*/ 	.byte	0x03, 0x1b
        /*002e*/ 	.short	0x00ff


	//----- nvinfo : EIATTR_NUM_BARRIERS
	.align		4
        /*0030*/ 	.byte	0x02, 0x4c
        /*0032*/ 	.byte	0x01
	.zero		1


	//----- nvinfo : EIATTR_MERCURY_ISA_VERSION
	.align		4
        /*0034*/ 	.byte	0x03, 0x5f
        /*0036*/ 	.short	0x0101


	//----- nvinfo : EIATTR_VRC_CTA_INIT_COUNT
	.align		4
        /*0038*/ 	.byte	0x02, 0x4a
	.zero		1
	.zero		1


	//----- nvinfo : EIATTR_EXIT_INSTR_OFFSETS
	.align		4
        /*003c*/ 	.byte	0x04, 0x1c
        /*003e*/ 	.short	(.L_135 - .L_134)


	//   ....[0]....
.L_134:
        /*0040*/ 	.word	0x00000440


	//   ....[1]....
        /*0044*/ 	.word	0x000004a0


	//----- nvinfo : EIATTR_CBANK_PARAM_SIZE
	.align		4
.L_135:
        /*0048*/ 	.byte	0x03, 0x19
        /*004a*/ 	.short	0x0010


	//----- nvinfo : EIATTR_PARAM_CBANK
	.align		4
        /*004c*/ 	.byte	0x04, 0x0a
        /*004e*/ 	.short	(.L_137 - .L_136)
	.align		4
.L_136:
        /*0050*/ 	.word	index@(.nv.constant0._Z16ComputeStdKernelPfS_)
        /*0054*/ 	.short	0x0380
        /*0056*/ 	.short	0x0010


	//----- nvinfo : EIATTR_SW_WAR
	.align		4
.L_137:
        /*0058*/ 	.byte	0x04, 0x36
        /*005a*/ 	.short	(.L_139 - .L_138)
.L_138:
        /*005c*/ 	.word	0x00000008
.L_139:


//--------------------- .nv.info._Z17ComputeMeanKernelPfS_ --------------------------
	.section	.nv.info._Z17ComputeMeanKernelPfS_,"",@"SHT_CUDA_INFO"
	.sectionflags	@""
	.align	4


	//----- nvinfo : EIATTR_CUDA_API_VERSION
	.align		4
        /*0000*/ 	.byte	0x04, 0x37
        /*0002*/ 	.short	(.L_141 - .L_140)
.L_140:
        /*0004*/ 	.word	0x00000082


	//----- nvinfo : EIATTR_KPARAM_INFO
	.align		4
.L_141:
        /*0008*/ 	.byte	0x04, 0x17
        /*000a*/ 	.short	(.L_143 - .L_142)
.L_142:
        /*000c*/ 	.word	0x00000000
        /*0010*/ 	.short	0x0001
        /*0012*/ 	.short	0x0008
        /*0014*/ 	.byte	0x00, 0xf5, 0x21, 0x00


	//----- nvinfo : EIATTR_KPARAM_INFO
	.align		4
.L_143:
        /*0018*/ 	.byte	0x04, 0x17
        /*001a*/ 	.short	(.L_145 - .L_144)
.L_144:
        /*001c*/ 	.word	0x00000000
        /*0020*/ 	.short	0x0000
        /*0022*/ 	.short	0x0000
        /*0024*/ 	.byte	0x00, 0xf5, 0x21, 0x00


	//----- nvinfo : EIATTR_SPARSE_MMA_MASK
	.align		4
.L_145:
        /*0028*/ 	.byte	0x03, 0x50
        /*002a*/ 	.short	0x0000


	//----- nvinfo : EIATTR_MAXREG_COUNT
	.align		4
        /*002c*/ 	.byte	0x03, 0x1b
        /*002e*/ 	.short	0x00ff


	//----- nvinfo : EIATTR_NUM_BARRIERS
	.align		4
        /*0030*/ 	.byte	0x02, 0x4c
        /*0032*/ 	.byte	0x01
	.zero		1


	//----- nvinfo : EIATTR_MERCURY_ISA_VERSION
	.align		4
        /*0034*/ 	.byte	0x03, 0x5f
        /*0036*/ 	.short	0x0101


	//----- nvinfo : EIATTR_VRC_CTA_INIT_COUNT
	.align		4
        /*0038*/ 	.byte	0x02, 0x4a
	.zero		1
	.zero		1


	//----- nvinfo : EIATTR_EXIT_INSTR_OFFSETS
	.align		4
        /*003c*/ 	.byte	0x04, 0x1c
        /*003e*/ 	.short	(.L_147 - .L_146)


	//   ....[0]....
.L_146:
        /*0040*/ 	.word	0x00000410


	//   ....[1]....
        /*0044*/ 	.word	0x00000470


	//----- nvinfo : EIATTR_CBANK_PARAM_SIZE
	.align		4
.L_147:
        /*0048*/ 	.byte	0x03, 0x19
        /*004a*/ 	.short	0x0010


	//----- nvinfo : EIATTR_PARAM_CBANK
	.align		4
        /*004c*/ 	.byte	0x04, 0x0a
        /*004e*/ 	.short	(.L_149 - .L_148)
	.align		4
.L_148:
        /*0050*/ 	.word	index@(.nv.constant0._Z17ComputeMeanKernelPfS_)
        /*0054*/ 	.short	0x0380
        /*0056*/ 	.short	0x0010


	//----- nvinfo : EIATTR_SW_WAR
	.align		4
.L_149:
        /*0058*/ 	.byte	0x04, 0x36
        /*005a*/ 	.short	(.L_151 - .L_150)
.L_150:
        /*005c*/ 	.word	0x00000008
.L_151:


//--------------------- .nv.info._Z13FilterImageGxPfS_ --------------------------
	.section	.nv.info._Z13FilterImageGxPfS_,"",@"SHT_CUDA_INFO"
	.sectionflags	@""
	.align	4


	//----- nvinfo : EIATTR_CUDA_API_VERSION
	.align		4
        /*0000*/ 	.byte	0x04, 0x37
        /*0002*/ 	.short	(.L_153 - .L_152)
.L_152:
        /*0004*/ 	.word	0x00000082


	//----- nvinfo : EIATTR_KPARAM_INFO
	.align		4
.L_153:
        /*0008*/ 	.byte	0x04, 0x17
        /*000a*/ 	.short	(.L_155 - .L_154)
.L_154:
        /*000c*/ 	.word	0x00000000
        /*0010*/ 	.short	0x0001
        /*0012*/ 	.short	0x0008
        /*0014*/ 	.byte	0x00, 0xf5, 0x21, 0x00


	//----- nvinfo : EIATTR_KPARAM_INFO
	.align		4
.L_155:
        /*0018*/ 	.byte	0x04, 0x17
        /*001a*/ 	.short	(.L_157 - .L_156)
.L_156:
        /*001c*/ 	.word	0x00000000
        /*0020*/ 	.short	0x0000
        /*0022*/ 	.short	0x0000
        /*0024*/ 	.byte	0x00, 0xf5, 0x21, 0x00


	//----- nvinfo : EIATTR_SPARSE_MMA_MASK
	.align		4
.L_157:
        /*0028*/ 	.byte	0x03, 0x50
        /*002a*/ 	.short	0x0000


	//----- nvinfo : EIATTR_MAXREG_COUNT
	.align		4
        /*002c*/ 	.byte	0x03, 0x1b
        /*002e*/ 	.short	0x00ff


	//----- nvinfo : EIATTR_NUM_BARRIERS
	.align		4
        /*0030*/ 	.byte	0x02, 0x4c
        /*0032*/ 	.byte	0x01
	.zero		1


	//----- nvinfo : EIATTR_MERCURY_ISA_VERSION
	.align		4
        /*0034*/ 	.byte	0x03, 0x5f
        /*0036*/ 	.short	0x0101


	//----- nvinfo : EIATTR_VRC_CTA_INIT_COUNT
	.align		4
        /*0038*/ 	.byte	0x02, 0x4a
	.zero		1
	.zero		1


	//----- nvinfo : EIATTR_EXIT_INSTR_OFFSETS
	.align		4
        /*003c*/ 	.byte	0x04, 0x1c
        /*003e*/ 	.short	(.L_159 - .L_158)


	//   ....[0]....
.L_158:
        /*0040*/ 	.word	0x00000340


	//   ....[1]....
        /*0044*/ 	.word	0x00000380


	//----- nvinfo : EIATTR_CRS_STACK_SIZE
	.align		4
.L_159:
        /*0048*/ 	.byte	0x04, 0x1e
        /*004a*/ 	.short	(.L_161 - .L_160)
.L_160:
        /*004c*/ 	.word	0x00000000


	//----- nvinfo : EIATTR_CBANK_PARAM_SIZE
	.align		4
.L_161:
        /*0050*/ 	.byte	0x03, 0x19
        /*0052*/ 	.short	0x0010


	//----- nvinfo : EIATTR_PARAM_CBANK
	.align		4
        /*0054*/ 	.byte	0x04, 0x0a
        /*0056*/ 	.short	(.L_163 - .L_162)
	.align		4
.L_162:
        /*0058*/ 	.word	index@(.nv.constant0._Z13FilterImageGxPfS_)
        /*005c*/ 	.short	0x0380
        /*005e*/ 	.short	0x0010


	//----- nvinfo : EIATTR_SW_WAR
	.align		4
.L_163:
        /*0060*/ 	.byte	0x04, 0x36
        /*0062*/ 	.short	(.L_165 - .L_164)
.L_164:
        /*0064*/ 	.word	0x00000008
.L_165:


//--------------------- .nv.info._Z13FilterImageGyPfS_ --------------------------
	.section	.nv.info._Z13FilterImageGyPfS_,"",@"SHT_CUDA_INFO"
	.sectionflags	@""
	.align	4


	//----- nvinfo : EIATTR_CUDA_API_VERSION
	.align		4
        /*0000*/ 	.byte	0x04, 0x37
        /*0002*/ 	.short	(.L_167 - .L_166)
.L_166:
        /*0004*/ 	.word	0x00000082


	//----- nvinfo : EIATTR_KPARAM_INFO
	.align		4
.L_167:
        /*0008*/ 	.byte	0x04, 0x17
        /*000a*/ 	.short	(.L_169 - .L_168)
.L_168:
        /*000c*/ 	.word	0x00000000
        /*0010*/ 	.short	0x0001
        /*0012*/ 	.short	0x0008
        /*0014*/ 	.byte	0x00, 0xf5, 0x21, 0x00


	//----- nvinfo : EIATTR_KPARAM_INFO
	.align		4
.L_169:
        /*0018*/ 	.byte	0x04, 0x17
        /*001a*/ 	.short	(.L_171 - .L_170)
.L_170:
        /*001c*/ 	.word	0x00000000
        /*0020*/ 	.short	0x0000
        /*0022*/ 	.short	0x0000
        /*0024*/ 	.byte	0x00, 0xf5, 0x21, 0x00


	//----- nvinfo : EIATTR_SPARSE_MMA_MASK
	.align		4
.L_171:
        /*0028*/ 	.byte	0x03, 0x50
        /*002a*/ 	.short	0x0000


	//----- nvinfo : EIATTR_MAXREG_COUNT
	.align		4
        /*002c*/ 	.byte	0x03, 0x1b
        /*002e*/ 	.short	0x00ff


	//----- nvinfo : EIATTR_NUM_BARRIERS
	.align		4
        /*0030*/ 	.byte	0x02, 0x4c
        /*0032*/ 	.byte	0x01
	.zero		1


	//----- nvinfo : EIATTR_MERCURY_ISA_VERSION
	.align		4
        /*0034*/ 	.byte	0x03, 0x5f
        /*0036*/ 	.short	0x0101


	//----- nvinfo : EIATTR_VRC_CTA_INIT_COUNT
	.align		4
        /*0038*/ 	.byte	0x02, 0x4a
	.zero		1
	.zero		1


	//----- nvinfo : EIATTR_EXIT_INSTR_OFFSETS
	.align		4
        /*003c*/ 	.byte	0x04, 0x1c
        /*003e*/ 	.short	(.L_173 - .L_172)


	//   ....[0]....
.L_172:
        /*0040*/ 	.word	0x00000340


	//   ....[1]....
        /*0044*/ 	.word	0x00000380


	//----- nvinfo : EIATTR_CRS_STACK_SIZE
	.align		4
.L_173:
        /*0048*/ 	.byte	0x04, 0x1e
        /*004a*/ 	.short	(.L_175 - .L_174)
.L_174:
        /*004c*/ 	.word	0x00000000


	//----- nvinfo : EIATTR_CBANK_PARAM_SIZE
	.align		4
.L_175:
        /*0050*/ 	.byte	0x03, 0x19
        /*0052*/ 	.short	0x0010


	//----- nvinfo : EIATTR_PARAM_CBANK
	.align		4
        /*0054*/ 	.byte	0x04, 0x0a
        /*0056*/ 	.short	(.L_177 - .L_176)
	.align		4
.L_176:
        /*0058*/ 	.word	index@(.nv.constant0._Z13FilterImageGyPfS_)
        /*005c*/ 	.short	0x0380
        /*005e*/ 	.short	0x0010


	//----- nvinfo : EIATTR_SW_WAR
	.align		4
.L_177:
        /*0060*/ 	.byte	0x04, 0x36
        /*0062*/ 	.short	(.L_179 - .L_178)
.L_178:
        /*0064*/ 	.word	0x00000008
.L_179:


//--------------------- .nv.callgraph             --------------------------
	.section	.nv.callgraph,"",@"SHT_CUDA_CALLGRAPH"
	.align	4
	.sectionentsize	8
	.align		4
        /*0000*/ 	.word	0x00000000
	.align		4
        /*0004*/ 	.word	0xffffffff
	.align		4
        /*0008*/ 	.word	0x00000000
	.align		4
        /*000c*/ 	.word	0xfffffffe
	.align		4
        /*0010*/ 	.word	0x00000000
	.align		4
        /*0014*/ 	.word	0xfffffffd
	.align		4
        /*0018*/ 	.word	0x00000000
	.align		4
        /*001c*/ 	.word	0xfffffffc


//--------------------- .nv.constant3             --------------------------
	.section	.nv.constant3,"a",@progbits
	.align	4
.nv.constant3:
	.type		d_camera1,@object
	.size		d_camera1,(d_camera2 - d_camera1)
d_camera1:
	.zero		48
	.type		d_camera2,@object
	.size		d_camera2,(d_invcamera1 - d_camera2)
d_camera2:
	.zero		48
	.type		d_invcamera1,@object
	.size		d_invcamera1,(d_invcamera2 - d_invcamera1)
d_invcamera1:
	.zero		48
	.type		d_invcamera2,@object
	.size		d_invcamera2,(d_pcParams - d_invcamera2)
d_invcamera2:
	.zero		48
	.type		d_pcParams,@object
	.size		d_pcParams,(dT1 - d_pcParams)
d_pcParams:
	.zero		4
	.type		dT1,@object
	.size		dT1,(dT2 - dT1)
dT1:
	.zero		64
	.type		dT2,@object
	.size		dT2,(d_Scratch - dT2)
dT2:
	.zero		64
	.type		d_Scratch,@object
	.size		d_Scratch,(d_DRRMean - d_Scratch)
d_Scratch:
	.zero		4
	.type		d_DRRMean,@object
	.size		d_DRRMean,(d_DRRGMean - d_DRRMean)
d_DRRMean:
	.zero		4
	.type		d_DRRGMean,@object
	.size		d_DRRGMean,(d_XRAY1Mean - d_DRRGMean)
d_DRRGMean:
	.zero		4
	.type		d_XRAY1Mean,@object
	.size		d_XRAY1Mean,(d_XRAY1GMean - d_XRAY1Mean)
d_XRAY1Mean:
	.zero		4
	.type		d_XRAY1GMean,@object
	.size		d_XRAY1GMean,(d_XRAY2Mean - d_XRAY1GMean)
d_XRAY1GMean:
	.zero		4
	.type		d_XRAY2Mean,@object
	.size		d_XRAY2Mean,(d_XRAY2GMean - d_XRAY2Mean)
d_XRAY2Mean:
	.zero		4
	.type		d_XRAY2GMean,@object
	.size		d_XRAY2GMean,(.L_13 - d_XRAY2GMean)
d_XRAY2GMean:
	.zero		4
.L_13:


//--------------------- .text._Z12SPLAT_KernelPfS_Pi --------------------------
	.section	.text._Z12SPLAT_KernelPfS_Pi,"ax",@progbits
	.align	128
        .global         _Z12SPLAT_KernelPfS_Pi
        .type           _Z12SPLAT_KernelPfS_Pi,@function
        .size           _Z12SPLAT_KernelPfS_Pi,(.L_x_23 - _Z12SPLAT_KernelPfS_Pi)
        .other          _Z12SPLAT_KernelPfS_Pi,@"STO_CUDA_ENTRY STV_DEFAULT"
_Z12SPLAT_KernelPfS_Pi:
.text._Z12SPLAT_KernelPfS_Pi:
[----:B------:R-:W-:Y:S01]  /*0000*/  LDC R1, c[0x0][0x37c] ;  /* 0x0000df00ff017b82 */ /* 0x000fe20000000800 */
[----:B------:R-:W0:Y:S07]  /*0010*/  S2R R2, SR_TID.X ;  /* 0x0000000000027919 */ /* 0x000e2e0000002100 */
[----:B------:R-:W0:Y:S01]  /*0020*/  S2UR UR6, SR_CTAID.X ;  /* 0x00000000000679c3 */ /* 0x000e220000002500 */
[----:B------:R-:W1:Y:S07]  /*0030*/  LDCU.64 UR4, c[0x0][0x358] ;  /* 0x00006b00ff0477ac */ /* 0x000e6e0008000a00 */
[----:B------:R-:W0:Y:S08]  /*0040*/  LDC R3, c[0x0][0x360] ;  /* 0x0000d800ff037b82 */ /* 0x000e300000000800 */
[----:B------:R-:W2:Y:S08]  /*0050*/  LDC.64 R14, c[0x0][0x380] ;  /* 0x0000e000ff0e7b82 */ /* 0x000eb00000000a00 */
[----:B------:R-:W3:Y:S08]  /*0060*/  LDC R17, c[0x3][0xc0] ;  /* 0x00c03000ff117b82 */ /* 0x000ef00000000800 */
[----:B------:R-:W4:Y:S01]  /*0070*/  LDC.64 R4, c[0x0][0x388] ;  /* 0x0000e200ff047b82 */ /* 0x000f220000000a00 */
[----:B0-----:R-:W-:Y:S01]  /*0080*/  IMAD R2, R3, UR6, R2 ;  /* 0x0000000603027c24 */ /* 0x001fe2000f8e0202 */
[----:B------:R-:W0:Y:S03]  /*0090*/  LDCU UR6, c[0x3][0x10] ;  /* 0x00c00200ff0677ac */ /* 0x000e260008000800 */
[----:B--2---:R-:W-:-:S05]  /*00a0*/  IMAD.WIDE R14, R2, 0x4, R14 ;  /* 0x00000004020e7825 */ /* 0x004fca00078e020e */
[----:B-1----:R1:W2:Y:S01]  /*00b0*/  LDG.E R9, desc[UR4][R14.64] ;  /* 0x000000040e097981 */ /* 0x0022a2000c1e1900 */
[----:B---3--:R-:W-:-:S05]  /*00c0*/  IMAD.WIDE R10, R17, 0x4, R14 ;  /* 0x00000004110a7825 */ /* 0x008fca00078e020e */
[----:B------:R-:W1:Y:S01]  /*00d0*/  LDG.E R0, desc[UR4][R10.64] ;  /* 0x000000040a007981 */ /* 0x000e62000c1e1900 */
[----:B------:R-:W-:-:S03]  /*00e0*/  IMAD.WIDE R16, R17, 0x4, R10 ;  /* 0x0000000411107825 */ /* 0x000fc600078e020a */
[----:B----4-:R-:W1:Y:S04]  /*00f0*/  LDG.E R21, desc[UR4][R4.64+0x24] ;  /* 0x0000240404157981 */ /* 0x010e68000c1e1900 */
[----:B------:R-:W2:Y:S04]  /*0100*/  LDG.E R20, desc[UR4][R4.64+0x20] ;  /* 0x0000200404147981 */ /* 0x000ea8000c1e1900 */
[----:B------:R-:W3:Y:S04]  /*0110*/  LDG.E R7, desc[UR4][R16.64] ;  /* 0x0000000410077981 */ /* 0x000ee8000c1e1900 */
[----:B------:R-:W3:Y:S04]  /*0120*/  LDG.E R22, desc[UR4][R4.64+0x28] ;  /* 0x0000280404167981 */ /* 0x000ee8000c1e1900 */
[----:B------:R-:W4:Y:S04]  /*0130*/  LDG.E R23, desc[UR4][R4.64+0x2c] ;  /* 0x00002c0404177981 */ /* 0x000f28000c1e1900 */
[----:B------:R-:W5:Y:S04]  /*0140*/  LDG.E R13, desc[UR4][R4.64+0x4] ;  /* 0x00000404040d7981 */ /* 0x000f68000c1e1900 */
[----:B------:R-:W5:Y:S04]  /*0150*/  LDG.E R19, desc[UR4][R4.64+0x14] ;  /* 0x0000140404137981 */ /* 0x000f68000c1e1900 */
[----:B------:R-:W5:Y:S04]  /*0160*/  LDG.E R18, desc[UR4][R4.64] ;  /* 0x0000000404127981 */ /* 0x000f68000c1e1900 */
[----:B------:R-:W5:Y:S04]  /*0170*/  LDG.E R12, desc[UR4][R4.64+0x10] ;  /* 0x00001004040c7981 */ /* 0x000f68000c1e1900 */
[----:B------:R-:W5:Y:S04]  /*0180*/  LDG.E R10, desc[UR4][R4.64+0x8] ;  /* 0x00000804040a7981 */ /* 0x000f68000c1e1900 */
[----:B------:R-:W5:Y:S04]  /*0190*/  LDG.E R8, desc[UR4][R4.64+0x18] ;  /* 0x0000180404087981 */ /* 0x000f68000c1e1900 */
[----:B------:R-:W5:Y:S04]  /*01a0*/  LDG.E R3, desc[UR4][R4.64+0xc] ;  /* 0x00000c0404037981 */ /* 0x000f68000c1e1900 */
[----:B------:R5:W5:Y:S01]  /*01b0*/  LDG.E R6, desc[UR4][R4.64+0x1c] ;  /* 0x00001c0404067981 */ /* 0x000b62000c1e1900 */
[----:B------:R-:W-:Y:S01]  /*01c0*/  BSSY.RECONVERGENT B0, `(.L_x_0) ;  /* 0x000001a000007945 */ /* 0x000fe20003800200 */
[----:B-1----:R-:W-:-:S04]  /*01d0*/  FMUL R14, R0, R21 ;  /* 0x00000015000e7220 */ /* 0x002fc80000400000 */
[----:B--2---:R-:W-:-:S04]  /*01e0*/  FFMA R14, R9, R20, R14 ;  /* 0x00000014090e7223 */ /* 0x004fc8000000000e */
[----:B---3--:R-:W-:-:S04]  /*01f0*/  FFMA R14, R7, R22, R14 ;  /* 0x00000016070e7223 */ /* 0x008fc8000000000e */
[----:B----4-:R-:W-:-:S04]  /*0200*/  FADD R11, R14, R23 ;  /* 0x000000170e0b7221 */ /* 0x010fc80000000000 */
[----:B0-----:R-:W-:-:S04]  /*0210*/  FADD R11, -R11, UR6 ;  /* 0x000000060b0b7e21 */ /* 0x001fc80008000100 */
[----:B------:R-:W0:Y:S01]  /*0220*/  MUFU.RCP R16, R11 ;  /* 0x0000000b00107308 */ /* 0x000e220000001000 */
[----:B------:R-:W-:Y:S02]  /*0230*/  IMAD.U32 R20, RZ, RZ, UR6 ;  /* 0x00000006ff147e24 */ /* 0x000fe4000f8e00ff */
[C---:B-----5:R-:W-:Y:S01]  /*0240*/  FMUL R14, R0.reuse, R13 ;  /* 0x0000000d000e7220 */ /* 0x060fe20000400000 */
[----:B------:R-:W-:-:S04]  /*0250*/  FMUL R19, R0, R19 ;  /* 0x0000001300137220 */ /* 0x000fc80000400000 */
[----:B------:R-:W1:Y:S01]  /*0260*/  FCHK P0, R20, R11 ;  /* 0x0000000b14007302 */ /* 0x000e620000000000 */
[C---:B------:R-:W-:Y:S01]  /*0270*/  FFMA R14, R9.reuse, R18, R14 ;  /* 0x00000012090e7223 */ /* 0x040fe2000000000e */
[----:B------:R-:W-:Y:S01]  /*0280*/  FFMA R19, R9, R12, R19 ;  /* 0x0000000c09137223 */ /* 0x000fe20000000013 */
[----:B0-----:R-:W-:-:S04]  /*0290*/  FFMA R15, -R11, R16, 1 ;  /* 0x3f8000000b0f7423 */ /* 0x001fc80000000110 */
[----:B------:R-:W-:Y:S01]  /*02a0*/  FFMA R0, R16, R15, R16 ;  /* 0x0000000f10007223 */ /* 0x000fe20000000010 */
[----:B------:R-:W-:-:S03]  /*02b0*/  FFMA R4, R7, R10, R14 ;  /* 0x0000000a07047223 */ /* 0x000fc6000000000e */
[----:B------:R-:W-:Y:S01]  /*02c0*/  FFMA R5, R0, UR6, RZ ;  /* 0x0000000600057c23 */ /* 0x000fe200080000ff */
[----:B------:R-:W-:-:S03]  /*02d0*/  FFMA R19, R7, R8, R19 ;  /* 0x0000000807137223 */ /* 0x000fc60000000013 */
[----:B------:R-:W-:Y:S01]  /*02e0*/  FFMA R7, -R11, R5, UR6 ;  /* 0x000000060b077e23 */ /* 0x000fe20008000105 */
[----:B------:R-:W-:Y:S01]  /*02f0*/  FADD R4, R4, R3 ;  /* 0x0000000304047221 */ /* 0x000fe20000000000 */
[----:B------:R-:W-:Y:S02]  /*0300*/  FADD R6, R19, R6 ;  /* 0x0000000613067221 */ /* 0x000fe40000000000 */
[----:B------:R-:W-:Y:S01]  /*0310*/  FFMA R5, R0, R7, R5 ;  /* 0x0000000700057223 */ /* 0x000fe20000000005 */
[----:B-1----:R-:W-:Y:S06]  /*0320*/  @!P0 BRA `(.L_x_1) ;  /* 0x00000000000c8947 */ /* 0x002fec0003800000 */
[----:B------:R-:W-:-:S07]  /*0330*/  MOV R8, 0x350 ;  /* 0x0000035000087802 */ /* 0x000fce0000000f00 */
[----:B------:R-:W-:Y:S05]  /*0340*/  CALL.REL.NOINC `($__internal_0_$__cuda_sm3x_div_rn_noftz_f32_slowpath) ;  /* 0x0000000000647944 */ /* 0x000fea0003c00000 */
[----:B------:R-:W-:-:S07]  /*0350*/  IMAD.MOV.U32 R5, RZ, RZ, R0 ;  /* 0x000000ffff057224 */ /* 0x000fce00078e0000 */
.L_x_1:
[----:B------:R-:W-:Y:S05]  /*0360*/  BSYNC.RECONVERGENT B0 ;  /* 0x0000000000007941 */ /* 0x000fea0003800200 */
.L_x_0:
[----:B------:R-:W0:Y:S01]  /*0370*/  LDCU.64 UR6, c[0x3][0x68] ;  /* 0x00c00d00ff0677ac */ /* 0x000e220008000a00 */
[-C--:B------:R-:W-:Y:S01]  /*0380*/  FMUL R0, R6, R5.reuse ;  /* 0x0000000506007220 */ /* 0x080fe20000400000 */
[----:B------:R-:W-:Y:S01]  /*0390*/  FMUL R4, R4, R5 ;  /* 0x0000000504047220 */ /* 0x000fe20000400000 */
[----:B------:R-:W1:Y:S02]  /*03a0*/  LDCU.64 UR8, c[0x3][URZ] ;  /* 0x00c00000ff0877ac */ /* 0x000e640008000a00 */
[----:B0-----:R-:W-:Y:S01]  /*03b0*/  FMUL R3, R0, UR7 ;  /* 0x0000000700037c20 */ /* 0x001fe20008400000 */
[----:B------:R-:W-:Y:S01]  /*03c0*/  FMUL R0, R4, UR6 ;  /* 0x0000000604007c20 */ /* 0x000fe20008400000 */
[----:B-1----:R-:W-:Y:S08]  /*03d0*/  F2F.F64.F32 R6, UR9 ;  /* 0x0000000900067d10 */ /* 0x002ff00008201800 */
[----:B------:R-:W0:Y:S08]  /*03e0*/  F2F.F64.F32 R10, R3 ;  /* 0x00000003000a7310 */ /* 0x000e300000201800 */
[----:B------:R-:W-:Y:S01]  /*03f0*/  F2F.F64.F32 R8, UR8 ;  /* 0x0000000800087d10 */ /* 0x000fe20008201800 */
[----:B0-----:R-:W-:-:S07]  /*0400*/  DFMA R10, R6, 0.5, R10 ;  /* 0x3fe00000060a782b */ /* 0x001fce000000000a */
[----:B------:R-:W0:Y:S01]  /*0410*/  F2F.F64.F32 R4, R0 ;  /* 0x0000000000047310 */ /* 0x000e220000201800 */
[----:B------:R-:W-:-:S07]  /*0420*/  DADD R10, R6, -R10 ;  /* 0x00000000060a7229 */ /* 0x000fce000000080a */
[----:B------:R-:W-:Y:S01]  /*0430*/  F2I.TRUNC.NTZ R12, UR8 ;  /* 0x00000008000c7d05 */ /* 0x000fe2000820f100 */
[----:B------:R-:W1:Y:S01]  /*0440*/  LDC.64 R6, c[0x0][0x390] ;  /* 0x0000e400ff067b82 */ /* 0x000e620000000a00 */
[----:B0-----:R-:W-:-:S06]  /*0450*/  DFMA R4, R8, 0.5, R4 ;  /* 0x3fe000000804782b */ /* 0x001fcc0000000004 */
[----:B------:R-:W0:Y:S08]  /*0460*/  F2F.F32.F64 R10, R10 ;  /* 0x0000000a000a7310 */ /* 0x000e300000301000 */
[----:B------:R-:W2:Y:S08]  /*0470*/  F2F.F32.F64 R4, R4 ;  /* 0x0000000400047310 */ /* 0x000eb00000301000 */
[----:B0-----:R-:W-:Y:S01]  /*0480*/  F2I.TRUNC.NTZ R9, R10 ;  /* 0x0000000a00097305 */ /* 0x001fe2000020f100 */
[----:B-1----:R-:W-:-:S07]  /*0490*/  IMAD.WIDE R2, R2, 0x4, R6 ;  /* 0x0000000402027825 */ /* 0x002fce00078e0206 */
[----:B--2---:R-:W0:Y:S02]  /*04a0*/  F2I.TRUNC.NTZ R8, R4 ;  /* 0x0000000400087305 */ /* 0x004e24000020f100 */
[----:B0-----:R-:W-:-:S05]  /*04b0*/  IMAD R9, R9, R12, R8 ;  /* 0x0000000c09097224 */ /* 0x001fca00078e0208 */
[----:B------:R-:W-:Y:S01]  /*04c0*/  STG.E desc[UR4][R2.64], R9 ;  /* 0x0000000902007986 */ /* 0x000fe2000c101904 */
[----:B------:R-:W-:Y:S05]  /*04d0*/  EXIT ;  /* 0x000000000000794d */ /* 0x000fea0003800000 */
        .weak           $__internal_0_$__cuda_sm3x_div_rn_noftz_f32_slowpath
        .type           $__internal_0_$__cuda_sm3x_div_rn_noftz_f32_slowpath,@function
        .size           $__internal_0_$__cuda_sm3x_div_rn_noftz_f32_slowpath,(.L_x_23 - $__internal_0_$__cuda_sm3x_div_rn_noftz_f32_slowpath)
$__internal_0_$__cuda_sm3x_div_rn_noftz_f32_slowpath:
[----:B------:R-:W0:Y:S01]  /*04e0*/  LDC R3, c[0x3][0x10] ;  /* 0x00c00400ff037b82 */ /* 0x000e220000000800 */
[----:B------:R-:W-:Y:S01]  /*04f0*/  SHF.R.U32.HI R0, RZ, 0x17, R11 ;  /* 0x00000017ff007819 */ /* 0x000fe2000001160b */
[----:B------:R-:W1:Y:S01]  /*0500*/  LDCU UR6, c[0x3][0x10] ;  /* 0x00c00200ff0677ac */ /* 0x000e620008000800 */
[----:B------:R-:W-:Y:S02]  /*0510*/  BSSY.RECONVERGENT B1, `(.L_x_2) ;  /* 0x0000064000017945 */ /* 0x000fe40003800200 */
[----:B------:R-:W-:-:S04]  /*0520*/  LOP3.LUT R7, R0, 0xff, RZ, 0xc0, !PT ;  /* 0x000000ff00077812 */ /* 0x000fc800078ec0ff */
[----:B------:R-:W-:-:S04]  /*0530*/  IADD3 R13, PT, PT, R7, -0x1, RZ ;  /* 0xffffffff070d7810 */ /* 0x000fc80007ffe0ff */
[----:B------:R-:W-:Y:S01]  /*0540*/  ISETP.GT.U32.AND P0, PT, R13, 0xfd, PT ;  /* 0x000000fd0d00780c */ /* 0x000fe20003f04070 */
[----:B-1----:R-:W-:Y:S01]  /*0550*/  IMAD.U32 R9, RZ, RZ, UR6 ;  /* 0x00000006ff097e24 */ /* 0x002fe2000f8e00ff */
[----:B0-----:R-:W-:-:S04]  /*0560*/  SHF.R.U32.HI R0, RZ, 0x17, R3 ;  /* 0x00000017ff007819 */ /* 0x001fc80000011603 */
[----:B------:R-:W-:-:S05]  /*0570*/  LOP3.LUT R5, R0, 0xff, RZ, 0xc0, !PT ;  /* 0x000000ff00057812 */ /* 0x000fca00078ec0ff */
[----:B------:R-:W-:-:S05]  /*0580*/  VIADD R12, R5, 0xffffffff ;  /* 0xffffffff050c7836 */ /* 0x000fca0000000000 */
[----:B------:R-:W-:-:S13]  /*0590*/  ISETP.GT.U32.OR P0, PT, R12, 0xfd, P0 ;  /* 0x000000fd0c00780c */ /* 0x000fda0000704470 */
[----:B------:R-:W-:Y:S01]  /*05a0*/  @!P0 MOV R10, RZ ;  /* 0x000000ff000a8202 */ /* 0x000fe20000000f00 */
[----:B------:R-:W-:Y:S06]  /*05b0*/  @!P0 BRA `(.L_x_3) ;  /* 0x0000000000608947 */ /* 0x000fec0003800000 */
[----:B------:R-:W-:Y:S01]  /*05c0*/  FSETP.GTU.FTZ.AND P0, PT, |R3|, +INF , PT ;  /* 0x7f8000000300780b */ /* 0x000fe20003f1c200 */
[----:B------:R-:W-:Y:S01]  /*05d0*/  IMAD.MOV.U32 R0, RZ, RZ, R11 ;  /* 0x000000ffff007224 */ /* 0x000fe200078e000b */
[----:B------:R-:W-:-:S04]  /*05e0*/  FSETP.GTU.FTZ.AND P1, PT, |R11|, +INF , PT ;  /* 0x7f8000000b00780b */ /* 0x000fc80003f3c200 */
[----:B------:R-:W-:-:S13]  /*05f0*/  PLOP3.LUT P0, PT, P0, P1, PT, 0xf8, 0x8f ;  /* 0x00000000008f781c */ /* 0x000fda0000703f70 */
[----:B------:R-:W-:Y:S05]  /*0600*/  @P0 BRA `(.L_x_4) ;  /* 0x00000004004c0947 */ /* 0x000fea0003800000 */
[----:B------:R-:W-:-:S13]  /*0610*/  LOP3.LUT P0, RZ, R11, 0x7fffffff, R9, 0xc8, !PT ;  /* 0x7fffffff0bff7812 */ /* 0x000fda000780c809 */
[----:B------:R-:W-:Y:S05]  /*0620*/  @!P0 BRA `(.L_x_5) ;  /* 0x00000004003c8947 */ /* 0x000fea0003800000 */
[C---:B------:R-:W-:Y:S02]  /*0630*/  FSETP.NEU.FTZ.AND P2, PT, |R3|.reuse, +INF , PT ;  /* 0x7f8000000300780b */ /* 0x040fe40003f5d200 */
[----:B------:R-:W-:Y:S02]  /*0640*/  FSETP.NEU.FTZ.AND P1, PT, |R0|, +INF , PT ;  /* 0x7f8000000000780b */ /* 0x000fe40003f3d200 */
[----:B------:R-:W-:-:S11]  /*0650*/  FSETP.NEU.FTZ.AND P0, PT, |R3|, +INF , PT ;  /* 0x7f8000000300780b */ /* 0x000fd60003f1d200 */
[----:B------:R-:W-:Y:S05]  /*0660*/  @!P1 BRA !P2, `(.L_x_5) ;  /* 0x00000004002c9947 */ /* 0x000fea0005000000 */
[----:B------:R-:W-:-:S04]  /*0670*/  LOP3.LUT P2, RZ, R9, 0x7fffffff, RZ, 0xc0, !PT ;  /* 0x7fffffff09ff7812 */ /* 0x000fc8000784c0ff */
[----:B------:R-:W-:-:S13]  /*0680*/  PLOP3.LUT P1, PT, P1, P2, PT, 0x2f, 0xf2 ;  /* 0x0000000000f2781c */ /* 0x000fda0000f24577 */
[----:B------:R-:W-:Y:S05]  /*0690*/  @P1 BRA `(.L_x_6) ;  /* 0x0000000400181947 */ /* 0x000fea0003800000 */
[----:B------:R-:W-:-:S04]  /*06a0*/  LOP3.LUT P1, RZ, R11, 0x7fffffff, RZ, 0xc0, !PT ;  /* 0x7fffffff0bff7812 */ /* 0x000fc8000782c0ff */
[----:B------:R-:W-:-:S13]  /*06b0*/  PLOP3.LUT P0, PT, P0, P1, PT, 0x2f, 0xf2 ;  /* 0x0000000000f2781c */ /* 0x000fda0000702577 */
[----:B------:R-:W-:Y:S05]  /*06c0*/  @P0 BRA `(.L_x_7) ;  /* 0x0000000400000947 */ /* 0x000fea0003800000 */
[----:B------:R-:W-:Y:S02]  /*06d0*/  ISETP.GE.AND P0, PT, R12, RZ, PT ;  /* 0x000000ff0c00720c */ /* 0x000fe40003f06270 */
[----:B------:R-:W-:-:S11]  /*06e0*/  ISETP.GE.AND P1, PT, R13, RZ, PT ;  /* 0x000000ff0d00720c */ /* 0x000fd60003f26270 */
[----:B------:R-:W-:Y:S01]  /*06f0*/  @P0 IMAD.MOV.U32 R10, RZ, RZ, RZ ;  /* 0x000000ffff0a0224 */ /* 0x000fe200078e00ff */
[----:B------:R-:W-:Y:S01]  /*0700*/  @!P0 MOV R10, 0xffffffc0 ;  /* 0xffffffc0000a8802 */ /* 0x000fe20000000f00 */
[----:B------:R-:W-:Y:S01]  /*0710*/  @!P0 FFMA R9, R3, 1.84467440737095516160e+19, RZ ;  /* 0x5f80000003098823 */ /* 0x000fe200000000ff */
[----:B------:R-:W-:-:S03]  /*0720*/  @!P1 FFMA R11, R0, 1.84467440737095516160e+19, RZ ;  /* 0x5f800000000b9823 */ /* 0x000fc600000000ff */
[----:B------:R-:W-:-:S07]  /*0730*/  @!P1 VIADD R10, R10, 0x40 ;  /* 0x000000400a0a9836 */ /* 0x000fce0000000000 */
.L_x_3:
[----:B------:R-:W-:Y:S01]  /*0740*/  LEA R0, R7, 0xc0800000, 0x17 ;  /* 0xc080000007007811 */ /* 0x000fe200078eb8ff */
[----:B------:R-:W-:Y:S01]  /*0750*/  BSSY.RECONVERGENT B2, `(.L_x_8) ;  /* 0x0000036000027945 */ /* 0x000fe20003800200 */
[----:B------:R-:W-:-:S03]  /*0760*/  IADD3 R12, PT, PT, R5, -0x7f, RZ ;  /* 0xffffff81050c7810 */ /* 0x000fc60007ffe0ff */
[----:B------:R-:W-:Y:S01]  /*0770*/  IMAD.IADD R11, R11, 0x1, -R0 ;  /* 0x000000010b0b7824 */ /* 0x000fe200078e0a00 */
[C---:B------:R-:W-:Y:S01]  /*0780*/  IADD3 R7, PT, PT, R12.reuse, 0x7f, -R7 ;  /* 0x0000007f0c077810 */ /* 0x040fe20007ffe807 */
[----:B------:R-:W-:Y:S02]  /*0790*/  IMAD R0, R12, -0x800000, R9 ;  /* 0xff8000000c007824 */ /* 0x000fe400078e0209 */
[----:B------:R-:W0:Y:S01]  /*07a0*/  MUFU.RCP R3, R11 ;  /* 0x0000000b00037308 */ /* 0x000e220000001000 */
[----:B------:R-:W-:Y:S01]  /*07b0*/  FADD.FTZ R13, -R11, -RZ ;  /* 0x800000ff0b0d7221 */ /* 0x000fe20000010100 */
[----:B------:R-:W-:-:S03]  /*07c0*/  IMAD.IADD R7, R7, 0x1, R10 ;  /* 0x0000000107077824 */ /* 0x000fc600078e020a */
[----:B0-----:R-:W-:-:S04]  /*07d0*/  FFMA R14, R3, R13, 1 ;  /* 0x3f800000030e7423 */ /* 0x001fc8000000000d */
[----:B------:R-:W-:-:S04]  /*07e0*/  FFMA R16, R3, R14, R3 ;  /* 0x0000000e03107223 */ /* 0x000fc80000000003 */
[----:B------:R-:W-:-:S04]  /*07f0*/  FFMA R3, R0, R16, RZ ;  /* 0x0000001000037223 */ /* 0x000fc800000000ff */
[----:B------:R-:W-:-:S04]  /*0800*/  FFMA R14, R13, R3, R0 ;  /* 0x000000030d0e7223 */ /* 0x000fc80000000000 */
[----:B------:R-:W-:-:S04]  /*0810*/  FFMA R9, R16, R14, R3 ;  /* 0x0000000e10097223 */ /* 0x000fc80000000003 */
[----:B------:R-:W-:-:S04]  /*0820*/  FFMA R14, R13, R9, R0 ;  /* 0x000000090d0e7223 */ /* 0x000fc80000000000 */
[----:B------:R-:W-:-:S05]  /*0830*/  FFMA R0, R16, R14, R9 ;  /* 0x0000000e10007223 */ /* 0x000fca0000000009 */
[----:B------:R-:W-:-:S04]  /*0840*/  SHF.R.U32.HI R3, RZ, 0x17, R0 ;  /* 0x00000017ff037819 */ /* 0x000fc80000011600 */
[----:B------:R-:W-:-:S04]  /*0850*/  LOP3.LUT R3, R3, 0xff, RZ, 0xc0, !PT ;  /* 0x000000ff03037812 */ /* 0x000fc800078ec0ff */
[----:B------:R-:W-:-:S05]  /*0860*/  IADD3 R11, PT, PT, R3, R7, RZ ;  /* 0x00000007030b7210 */ /* 0x000fca0007ffe0ff */
[----:B------:R-:W-:-:S05]  /*0870*/  VIADD R3, R11, 0xffffffff ;  /* 0xffffffff0b037836 */ /* 0x000fca0000000000 */
[----:B------:R-:W-:-:S13]  /*0880*/  ISETP.GE.U32.AND P0, PT, R3, 0xfe, PT ;  /* 0x000000fe0300780c */ /* 0x000fda0003f06070 */
[----:B------:R-:W-:Y:S05]  /*0890*/  @!P0 BRA `(.L_x_9) ;  /* 0x0000000000808947 */ /* 0x000fea0003800000 */
[----:B------:R-:W-:-:S13]  /*08a0*/  ISETP.GT.AND P0, PT, R11, 0xfe, PT ;  /* 0x000000fe0b00780c */ /* 0x000fda0003f04270 */
[----:B------:R-:W-:Y:S05]  /*08b0*/  @P0 BRA `(.L_x_10) ;  /* 0x00000000006c0947 */ /* 0x000fea0003800000 */
[----:B------:R-:W-:-:S13]  /*08c0*/  ISETP.GE.AND P0, PT, R11, 0x1, PT ;  /* 0x000000010b00780c */ /* 0x000fda0003f06270 */
[----:B------:R-:W-:Y:S05]  /*08d0*/  @P0 BRA `(.L_x_11) ;  /* 0x0000000000740947 */ /* 0x000fea0003800000 */
[----:B------:R-:W-:Y:S02]  /*08e0*/  ISETP.GE.AND P0, PT, R11, -0x18, PT ;  /* 0xffffffe80b00780c */ /* 0x000fe40003f06270 */
[----:B------:R-:W-:-:S11]  /*08f0*/  LOP3.LUT R0, R0, 0x80000000, RZ, 0xc0, !PT ;  /* 0x8000000000007812 */ /* 0x000fd600078ec0ff */
[----:B------:R-:W-:Y:S05]  /*0900*/  @!P0 BRA `(.L_x_11) ;  /* 0x0000000000688947 */ /* 0x000fea0003800000 */
[CCC-:B------:R-:W-:Y:S01]  /*0910*/  FFMA.RZ R3, R16.reuse, R14.reuse, R9.reuse ;  /* 0x0000000e10037223 */ /* 0x1c0fe2000000c009 */
[C---:B------:R-:W-:Y:S01]  /*0920*/  IADD3 R12, PT, PT, R11.reuse, 0x20, RZ ;  /* 0x000000200b0c7810 */ /* 0x040fe20007ffe0ff */
[CC--:B------:R-:W-:Y:S01]  /*0930*/  FFMA.RM R10, R16.reuse, R14.reuse, R9 ;  /* 0x0000000e100a7223 */ /* 0x0c0fe20000004009 */
[----:B------:R-:W-:Y:S01]  /*0940*/  IMAD.MOV R7, RZ, RZ, -R11 ;  /* 0x000000ffff077224 */ /* 0x000fe200078e0a0b */
[----:B------:R-:W-:Y:S02]  /*0950*/  ISETP.NE.AND P2, PT, R11, RZ, PT ;  /* 0x000000ff0b00720c */ /* 0x000fe40003f45270 */
[----:B------:R-:W-:Y:S01]  /*0960*/  LOP3.LUT R5, R3, 0x7fffff, RZ, 0xc0, !PT ;  /* 0x007fffff03057812 */ /* 0x000fe200078ec0ff */
[----:B------:R-:W-:Y:S01]  /*0970*/  FFMA.RP R3, R16, R14, R9 ;  /* 0x0000000e10037223 */ /* 0x000fe20000008009 */
[----:B------:R-:W-:Y:S02]  /*0980*/  ISETP.NE.AND P1, PT, R11, RZ, PT ;  /* 0x000000ff0b00720c */ /* 0x000fe40003f25270 */
[----:B------:R-:W-:-:S02]  /*0990*/  LOP3.LUT R5, R5, 0x800000, RZ, 0xfc, !PT ;  /* 0x0080000005057812 */ /* 0x000fc400078efcff */
[----:B------:R-:W-:Y:S02]  /*09a0*/  FSETP.NEU.FTZ.AND P0, PT, R3, R10, PT ;  /* 0x0000000a0300720b */ /* 0x000fe40003f1d000 */
[----:B------:R-:W-:Y:S02]  /*09b0*/  SHF.L.U32 R12, R5, R12, RZ ;  /* 0x0000000c050c7219 */ /* 0x000fe400000006ff */
[----:B------:R-:W-:Y:S02]  /*09c0*/  SEL R10, R7, RZ, P2 ;  /* 0x000000ff070a7207 */ /* 0x000fe40001000000 */
[----:B------:R-:W-:Y:S02]  /*09d0*/  ISETP.NE.AND P1, PT, R12, RZ, P1 ;  /* 0x000000ff0c00720c */ /* 0x000fe40000f25270 */
[----:B------:R-:W-:Y:S02]  /*09e0*/  SHF.R.U32.HI R10, RZ, R10, R5 ;  /* 0x0000000aff0a7219 */ /* 0x000fe40000011605 */
[----:B------:R-:W-:-:S02]  /*09f0*/  PLOP3.LUT P0, PT, P0, P1, PT, 0xf8, 0x8f ;  /* 0x00000000008f781c */ /* 0x000fc40000703f70 */
[----:B------:R-:W-:Y:S02]  /*0a00*/  SHF.R.U32.HI R12, RZ, 0x1, R10 ;  /* 0x00000001ff0c7819 */ /* 0x000fe4000001160a */
[----:B------:R-:W-:-:S04]  /*0a10*/  SEL R3, RZ, 0x1, !P0 ;  /* 0x00000001ff037807 */ /* 0x000fc80004000000 */
[----:B------:R-:W-:-:S04]  /*0a20*/  LOP3.LUT R3, R3, 0x1, R12, 0xf8, !PT ;  /* 0x0000000103037812 */ /* 0x000fc800078ef80c */
[----:B------:R-:W-:-:S04]  /*0a30*/  LOP3.LUT R3, R3, R10, RZ, 0xc0, !PT ;  /* 0x0000000a03037212 */ /* 0x000fc800078ec0ff */
[----:B------:R-:W-:-:S04]  /*0a40*/  IADD3 R3, PT, PT, R12, R3, RZ ;  /* 0x000000030c037210 */ /* 0x000fc80007ffe0ff */
[----:B------:R-:W-:Y:S01]  /*0a50*/  LOP3.LUT R0, R3, R0, RZ, 0xfc, !PT ;  /* 0x0000000003007212 */ /* 0x000fe200078efcff */
[----:B------:R-:W-:Y:S06]  /*0a60*/  BRA `(.L_x_11) ;  /* 0x0000000000107947 */ /* 0x000fec0003800000 */
.L_x_10:
[----:B------:R-:W-:-:S04]  /*0a70*/  LOP3.LUT R0, R0, 0x80000000, RZ, 0xc0, !PT ;  /* 0x8000000000007812 */ /* 0x000fc800078ec0ff */
[----:B------:R-:W-:Y:S01]  /*0a80*/  LOP3.LUT R0, R0, 0x7f800000, RZ, 0xfc, !PT ;  /* 0x7f80000000007812 */ /* 0x000fe200078efcff */
[----:B------:R-:W-:Y:S06]  /*0a90*/  BRA `(.L_x_11) ;  /* 0x0000000000047947 */ /* 0x000fec0003800000 */
.L_x_9:
[----:B------:R-:W-:-:S07]  /*0aa0*/  IMAD R0, R7, 0x800000, R0 ;  /* 0x0080000007007824 */ /* 0x000fce00078e0200 */
.L_x_11:
[----:B------:R-:W-:Y:S05]  /*0ab0*/  BSYNC.RECONVERGENT B2 ;  /* 0x0000000000027941 */ /* 0x000fea0003800200 */
.L_x_8:
[----:B------:R-:W-:Y:S05]  /*0ac0*/  BRA `(.L_x_12) ;  /* 0x0000000000207947 */ /* 0x000fea0003800000 */
.L_x_7:
[----:B------:R-:W-:-:S04]  /*0ad0*/  LOP3.LUT R0, R11, 0x80000000, R9, 0x48, !PT ;  /* 0x800000000b007812 */ /* 0x000fc800078e4809 */
[----:B------:R-:W-:Y:S01]  /*0ae0*/  LOP3.LUT R0, R0, 0x7f800000, RZ, 0xfc, !PT ;  /* 0x7f80000000007812 */ /* 0x000fe200078efcff */
[----:B------:R-:W-:Y:S06]  /*0af0*/  BRA `(.L_x_12) ;  /* 0x0000000000147947 */ /* 0x000fec0003800000 */
.L_x_6:
[----:B------:R-:W-:Y:S01]  /*0b00*/  LOP3.LUT R0, R11, 0x80000000, R9, 0x48, !PT ;  /* 0x800000000b007812 */ /* 0x000fe200078e4809 */
[----:B------:R-:W-:Y:S06]  /*0b10*/  BRA `(.L_x_12) ;  /* 0x00000000000c7947 */ /* 0x000fec0003800000 */
.L_x_5:
[----:B------:R-:W0:Y:S01]  /*0b20*/  MUFU.RSQ R0, -QNAN ;  /* 0xffc0000000007908 */ /* 0x000e220000001400 */
[----:B------:R-:W-:Y:S05]  /*0b30*/  BRA `(.L_x_12) ;  /* 0x0000000000047947 */ /* 0x000fea0003800000 */
.L_x_4:
[----:B------:R-:W-:-:S07]  /*0b40*/  FADD.FTZ R0, R0, R3 ;  /* 0x0000000300007221 */ /* 0x000fce0000010000 */
.L_x_12:
[----:B------:R-:W-:Y:S05]  /*0b50*/  BSYNC.RECONVERGENT B1 ;  /* 0x0000000000017941 */ /* 0x000fea0003800200 */
.L_x_2:
[----:B------:R-:W-:-:S04]  /*0b60*/  HFMA2 R9, -RZ, RZ, 0, 0 ;  /* 0x00000000ff097431 */ /* 0x000fc800000001ff */
[----:B0-----:R-:W-:Y:S05]  /*0b70*/  RET.REL.NODEC R8 `(_Z12SPLAT_KernelPfS_Pi) ;  /* 0xfffffff408207950 */ /* 0x001fea0003c3ffff */
.L_x_13:
[----:B------:R-:W-:-:S00]  /*0b80*/  BRA `(.L_x_13) ;  /* 0xfffffffc00fc7947 */ /* 0x000fc0000383ffff */
[----:B------:R-:W-:-:S00]  /*0b90*/  NOP ;  /* 0x0000000000007918 */ /* 0x000fc00000000000 */
        /* <DEDUP_REMOVED lines=14> */
.L_x_23:


//--------------------- .text._Z11NCC2_KernelPfS_S_S_ --------------------------
	.section	.text._Z11NCC2_KernelPfS_S_S_,"ax",@progbits
	.align	128
        .global         _Z11NCC2_KernelPfS_S_S_
        .type           _Z11NCC2_KernelPfS_S_S_,@function
        .size           _Z11NCC2_KernelPfS_S_S_,(.L_x_25 - _Z11NCC2_KernelPfS_S_S_)
        .other          _Z11NCC2_KernelPfS_S_S_,@"STO_CUDA_ENTRY STV_DEFAULT"
_Z11NCC2_KernelPfS_S_S_:
.text._Z11NCC2_KernelPfS_S_S_:
[----:B------:R-:W-:Y:S01]  /*0000*/  LDC R1, c[0x0][0x37c] ;  /* 0x0000df00ff017b82 */ /* 0x000fe20000000800 */
[----:B------:R-:W0:Y:S01]  /*0010*/  LDCU UR4, c[0x3][0x30] ;  /* 0x00c00600ff0477ac */ /* 0x000e220008000800 */
[----:B------:R-:W1:Y:S06]  /*0020*/  S2R R3, SR_TID.X ;  /* 0x0000000000037919 */ /* 0x000e6c0000002100 */
[----:B------:R-:W2:Y:S01]  /*0030*/  LDC.64 R4, c[0x0][0x380] ;  /* 0x0000e000ff047b82 */ /* 0x000ea20000000a00 */
[----:B------:R-:W3:Y:S01]  /*0040*/  LDCU.64 UR8, c[0x0][0x358] ;  /* 0x00006b00ff0877ac */ /* 0x000ee20008000a00 */
[----:B------:R-:W1:Y:S01]  /*0050*/  S2R R0, SR_CTAID.X ;  /* 0x0000000000007919 */ /* 0x000e620000002500 */
[----:B------:R-:W4:Y:S05]  /*0060*/  LDCU UR7, c[0x3][0x148] ;  /* 0x00c02900ff0777ac */ /* 0x000f2a0008000800 */
[----:B------:R-:W5:Y:S01]  /*0070*/  LDC.64 R6, c[0x0][0x388] ;  /* 0x0000e200ff067b82 */ /* 0x000f620000000a00 */
[----:B------:R-:W4:Y:S01]  /*0080*/  LDCU UR10, c[0x3][0x158] ;  /* 0x00c02b00ff0a77ac */ /* 0x000f220008000800 */
[----:B0-----:R-:W1:Y:S02]  /*0090*/  F2I.TRUNC.NTZ R2, UR4 ;  /* 0x0000000400027d05 */ /* 0x001e64000820f100 */
[----:B-1----:R-:W-:-:S04]  /*00a0*/  IMAD R9, R2, R0, R3 ;  /* 0x0000000002097224 */ /* 0x002fc800078e0203 */
[----:B--2---:R-:W-:-:S04]  /*00b0*/  IMAD.WIDE R4, R9, 0x4, R4 ;  /* 0x0000000409047825 */ /* 0x004fc800078e0204 */
[----:B-----5:R-:W-:Y:S02]  /*00c0*/  IMAD.WIDE R6, R9, 0x4, R6 ;  /* 0x0000000409067825 */ /* 0x020fe400078e0206 */
[----:B---3--:R-:W4:Y:S04]  /*00d0*/  LDG.E R4, desc[UR8][R4.64] ;  /* 0x0000000804047981 */ /* 0x008f28000c1e1900 */
[----:B------:R-:W2:Y:S01]  /*00e0*/  LDG.E R6, desc[UR8][R6.64] ;  /* 0x0000000806067981 */ /* 0x000ea2000c1e1900 */
[----:B------:R-:W0:Y:S01]  /*00f0*/  S2UR UR6, SR_CgaCtaId ;  /* 0x00000000000679c3 */ /* 0x000e220000008800 */
[----:B------:R-:W-:Y:S01]  /*0100*/  UMOV UR4, 0x400 ;  /* 0x0000040000047882 */ /* 0x000fe20000000000 */
[C---:B------:R-:W-:Y:S01]  /*0110*/  ISETP.GT.U32.AND P0, PT, R3.reuse, 0xff, PT ;  /* 0x000000ff0300780c */ /* 0x040fe20003f04070 */
[----:B------:R-:W-:Y:S01]  /*0120*/  UIADD3 UR5, UPT, UPT, UR4, 0x800, URZ ;  /* 0x0000080004057890 */ /* 0x000fe2000fffe0ff */
[----:B------:R-:W-:-:S03]  /*0130*/  ISETP.GT.U32.AND P1, PT, R3, 0x7f, PT ;  /* 0x0000007f0300780c */ /* 0x000fc60003f24070 */
[----:B0-----:R-:W-:Y:S02]  /*0140*/  ULEA UR5, UR6, UR5, 0x18 ;  /* 0x0000000506057291 */ /* 0x001fe4000f8ec0ff */
[----:B------:R-:W-:-:S04]  /*0150*/  ULEA UR4, UR6, UR4, 0x18 ;  /* 0x0000000406047291 */ /* 0x000fc8000f8ec0ff */
[C---:B------:R-:W-:Y:S01]  /*0160*/  LEA R2, R3.reuse, UR5, 0x2 ;  /* 0x0000000503027c11 */ /* 0x040fe2000f8e10ff */
[----:B----4-:R-:W-:Y:S01]  /*0170*/  FADD R8, R4, -UR7 ;  /* 0x8000000704087e21 */ /* 0x010fe20008000000 */
[----:B------:R-:W-:Y:S01]  /*0180*/  LEA R4, R3, UR4, 0x2 ;  /* 0x0000000403047c11 */ /* 0x000fe2000f8e10ff */
[----:B--2---:R-:W-:-:S04]  /*0190*/  FADD R5, R6, -UR10 ;  /* 0x8000000a06057e21 */ /* 0x004fc80008000000 */
[C---:B------:R-:W-:Y:S01]  /*01a0*/  FMUL R7, R8.reuse, R5 ;  /* 0x0000000508077220 */ /* 0x040fe20000400000 */
[----:B------:R-:W-:-:S05]  /*01b0*/  FMUL R5, R8, R8 ;  /* 0x0000000808057220 */ /* 0x000fca0000400000 */
[----:B------:R-:W-:Y:S04]  /*01c0*/  STS [R2], R5 ;  /* 0x0000000502007388 */ /* 0x000fe80000000800 */
[----:B------:R-:W-:Y:S01]  /*01d0*/  STS [R4], R7 ;  /* 0x0000000704007388 */ /* 0x000fe20000000800 */
[----:B------:R-:W-:Y:S06]  /*01e0*/  BAR.SYNC.DEFER_BLOCKING 0x0 ;  /* 0x0000000000007b1d */ /* 0x000fec0000010000 */
[----:B------:R-:W-:Y:S04]  /*01f0*/  @!P0 LDS R6, [R4+0x400] ;  /* 0x0004000004068984 */ /* 0x000fe80000000800 */
[----:B------:R-:W0:Y:S02]  /*0200*/  @!P0 LDS R9, [R4] ;  /* 0x0000000004098984 */ /* 0x000e240000000800 */
[----:B0-----:R-:W-:-:S05]  /*0210*/  @!P0 FADD R9, R6, R9 ;  /* 0x0000000906098221 */ /* 0x001fca0000000000 */
[----:B------:R-:W-:Y:S04]  /*0220*/  @!P0 STS [R4], R9 ;  /* 0x0000000904008388 */ /* 0x000fe80000000800 */
[----:B------:R-:W-:Y:S04]  /*0230*/  @!P0 LDS R6, [R2+0x400] ;  /* 0x0004000002068984 */ /* 0x000fe80000000800 */
[----:B------:R-:W0:Y:S02]  /*0240*/  @!P0 LDS R11, [R2] ;  /* 0x00000000020b8984 */ /* 0x000e240000000800 */
[----:B0-----:R-:W-:-:S05]  /*0250*/  @!P0 FADD R11, R6, R11 ;  /* 0x0000000b060b8221 */ /* 0x001fca0000000000 */
[----:B------:R-:W-:Y:S01]  /*0260*/  @!P0 STS [R2], R11 ;  /* 0x0000000b02008388 */ /* 0x000fe20000000800 */
[----:B------:R-:W-:Y:S01]  /*0270*/  BAR.SYNC.DEFER_BLOCKING 0x0 ;  /* 0x0000000000007b1d */ /* 0x000fe20000010000 */
[----:B------:R-:W-:-:S05]  /*0280*/  ISETP.GT.U32.AND P0, PT, R3, 0x3f, PT ;  /* 0x0000003f0300780c */ /* 0x000fca0003f04070 */
        /* <DEDUP_REMOVED lines=59> */
[----:B------:R-:W-:-:S05]  /*0640*/  ISETP.NE.AND P0, PT, R3, RZ, PT ;  /* 0x000000ff0300720c */ /* 0x000fca0003f05270 */
[----:B------:R-:W-:Y:S04]  /*0650*/  @!P1 LDS R5, [R4+0x8] ;  /* 0x0000080004059984 */ /* 0x000fe80000000800 */
[----:B------:R-:W0:Y:S02]  /*0660*/  @!P1 LDS R6, [R4] ;  /* 0x0000000004069984 */ /* 0x000e240000000800 */
[----:B0-----:R-:W-:-:S05]  /*0670*/  @!P1 FADD R5, R5, R6 ;  /* 0x0000000605059221 */ /* 0x001fca0000000000 */
[----:B------:R-:W-:Y:S04]  /*0680*/  @!P1 STS [R4], R5 ;  /* 0x0000000504009388 */ /* 0x000fe80000000800 */
[----:B------:R-:W-:Y:S04]  /*0690*/  @!P1 LDS R6, [R2+0x8] ;  /* 0x0000080002069984 */ /* 0x000fe80000000800 */
[----:B------:R-:W0:Y:S02]  /*06a0*/  @!P1 LDS R7, [R2] ;  /* 0x0000000002079984 */ /* 0x000e240000000800 */
[----:B0-----:R-:W-:-:S05]  /*06b0*/  @!P1 FADD R7, R6, R7 ;  /* 0x0000000706079221 */ /* 0x001fca0000000000 */
[----:B------:R0:W-:Y:S01]  /*06c0*/  @!P1 STS [R2], R7 ;  /* 0x0000000702009388 */ /* 0x0001e20000000800 */
[----:B------:R-:W-:Y:S06]  /*06d0*/  BAR.SYNC.DEFER_BLOCKING 0x0 ;  /* 0x0000000000007b1d */ /* 0x000fec0000010000 */
[----:B------:R-:W-:Y:S05]  /*06e0*/  @P0 EXIT ;  /* 0x000000000000094d */ /* 0x000fea0003800000 */
[----:B0-----:R-:W0:Y:S01]  /*06f0*/  LDS.64 R6, [UR4] ;  /* 0x00000004ff067984 */ /* 0x001e220008000a00 */
[----:B------:R-:W1:Y:S03]  /*0700*/  LDC.64 R2, c[0x0][0x390] ;  /* 0x0000e400ff027b82 */ /* 0x000e660000000a00 */
[----:B------:R-:W2:Y:S05]  /*0710*/  LDS.64 R8, [UR4+0x800] ;  /* 0x00080004ff087984 */ /* 0x000eaa0008000a00 */
[----:B------:R-:W3:Y:S01]  /*0720*/  LDC.64 R4, c[0x0][0x398] ;  /* 0x0000e600ff047b82 */ /* 0x000ee20000000a00 */
[----:B-1----:R-:W-:-:S04]  /*0730*/  IMAD.WIDE.U32 R2, R0, 0x4, R2 ;  /* 0x0000000400027825 */ /* 0x002fc800078e0002 */
[----:B---3--:R-:W-:-:S04]  /*0740*/  IMAD.WIDE.U32 R4, R0, 0x4, R4 ;  /* 0x0000000400047825 */ /* 0x008fc800078e0004 */
[----:B0-----:R-:W-:Y:S01]  /*0750*/  FADD R7, R6, R7 ;  /* 0x0000000706077221 */ /* 0x001fe20000000000 */
[----:B--2---:R-:W-:-:S04]  /*0760*/  FADD R9, R8, R9 ;  /* 0x0000000908097221 */ /* 0x004fc80000000000 */
[----:B------:R-:W-:Y:S04]  /*0770*/  STG.E desc[UR8][R2.64], R7 ;  /* 0x0000000702007986 */ /* 0x000fe8000c101908 */
[----:B------:R-:W-:Y:S01]  /*0780*/  STG.E desc[UR8][R4.64], R9 ;  /* 0x0000000904007986 */ /* 0x000fe2000c101908 */
[----:B------:R-:W-:Y:S05]  /*0790*/  EXIT ;  /* 0x000000000000794d */ /* 0x000fea0003800000 */
.L_x_14:
        /* <DEDUP_REMOVED lines=14> */
.L_x_25:


//--------------------- .text._Z11NCC1_KernelPfS_S_S_ --------------------------
	.section	.text._Z11NCC1_KernelPfS_S_S_,"ax",@progbits
	.align	128
        .global         _Z11NCC1_KernelPfS_S_S_
        .type           _Z11NCC1_KernelPfS_S_S_,@function
        .size           _Z11NCC1_KernelPfS_S_S_,(.L_x_26 - _Z11NCC1_KernelPfS_S_S_)
        .other          _Z11NCC1_KernelPfS_S_S_,@"STO_CUDA_ENTRY STV_DEFAULT"
_Z11NCC1_KernelPfS_S_S_:
.text._Z11NCC1_KernelPfS_S_S_:
        /* <DEDUP_REMOVED lines=122> */
.L_x_15:
        /* <DEDUP_REMOVED lines=14> */
.L_x_26:


//--------------------- .text._Z11NGC1_KernelPfS_S_S_ --------------------------
	.section	.text._Z11NGC1_KernelPfS_S_S_,"ax",@progbits
	.align	128
        .global         _Z11NGC1_KernelPfS_S_S_
        .type           _Z11NGC1_KernelPfS_S_S_,@function
        .size           _Z11NGC1_KernelPfS_S_S_,(.L_x_27 - _Z11NGC1_KernelPfS_S_S_)
        .other          _Z11NGC1_KernelPfS_S_S_,@"STO_CUDA_ENTRY STV_DEFAULT"
_Z11NGC1_KernelPfS_S_S_:
.text._Z11NGC1_KernelPfS_S_S_:
        /* <DEDUP_REMOVED lines=122> */
.L_x_16:
        /* <DEDUP_REMOVED lines=14> */
.L_x_27:


//--------------------- .text._Z16ComputeStdKernelPfS_ --------------------------
	.section	.text._Z16ComputeStdKernelPfS_,"ax",@progbits
	.align	128
        .global         _Z16ComputeStdKernelPfS_
        .type           _Z16ComputeStdKernelPfS_,@function
        .size           _Z16ComputeStdKernelPfS_,(.L_x_28 - _Z16ComputeStdKernelPfS_)
        .other          _Z16ComputeStdKernelPfS_,@"STO_CUDA_ENTRY STV_DEFAULT"
_Z16ComputeStdKernelPfS_:
.text._Z16ComputeStdKernelPfS_:
[----:B------:R-:W-:Y:S01]  /*0000*/  LDC R1, c[0x0][0x37c] ;  /* 0x0000df00ff017b82 */ /* 0x000fe20000000800 */
[----:B------:R-:W0:Y:S01]  /*0010*/  LDCU UR4, c[0x3][URZ] ;  /* 0x00c00000ff0477ac */ /* 0x000e220008000800 */
[----:B------:R-:W1:Y:S06]  /*0020*/  S2R R3, SR_TID.X ;  /* 0x0000000000037919 */ /* 0x000e6c0000002100 */
[----:B------:R-:W2:Y:S01]  /*0030*/  LDC.64 R4, c[0x0][0x380] ;  /* 0x0000e000ff047b82 */ /* 0x000ea20000000a00 */
[----:B------:R-:W3:Y:S01]  /*0040*/  LDCU.64 UR6, c[0x0][0x358] ;  /* 0x00006b00ff0677ac */ /* 0x000ee20008000a00 */
[----:B------:R-:W1:Y:S01]  /*0050*/  S2R R0, SR_CTAID.X ;  /* 0x0000000000007919 */ /* 0x000e620000002500 */
[----:B------:R-:W4:Y:S01]  /*0060*/  LDCU UR8, c[0x3][0x144] ;  /* 0x00c02880ff0877ac */ /* 0x000f220008000800 */
[----:B0-----:R-:W1:Y:S02]  /*0070*/  F2I.TRUNC.NTZ R2, UR4 ;  /* 0x0000000400027d05 */ /* 0x001e64000820f100 */
[----:B-1----:R-:W-:-:S04]  /*0080*/  IMAD R7, R2, R0, R3 ;  /* 0x0000000002077224 */ /* 0x002fc800078e0203 */
[----:B--2---:R-:W-:-:S06]  /*0090*/  IMAD.WIDE R4, R7, 0x4, R4 ;  /* 0x0000000407047825 */ /* 0x004fcc00078e0204 */
[----:B---3--:R-:W4:Y:S01]  /*00a0*/  LDG.E R4, desc[UR6][R4.64] ;  /* 0x0000000604047981 */ /* 0x008f22000c1e1900 */
[----:B------:R-:W0:Y:S01]  /*00b0*/  S2UR UR5, SR_CgaCtaId ;  /* 0x00000000000579c3 */ /* 0x000e220000008800 */
[----:B------:R-:W-:Y:S01]  /*00c0*/  UMOV UR4, 0x400 ;  /* 0x0000040000047882 */ /* 0x000fe20000000000 */
[C---:B------:R-:W-:Y:S02]  /*00d0*/  ISETP.GT.U32.AND P0, PT, R3.reuse, 0xff, PT ;  /* 0x000000ff0300780c */ /* 0x040fe40003f04070 */
[----:B------:R-:W-:Y:S01]  /*00e0*/  ISETP.GT.U32.AND P1, PT, R3, 0x7f, PT ;  /* 0x0000007f0300780c */ /* 0x000fe20003f24070 */
[----:B0-----:R-:W-:-:S06]  /*00f0*/  ULEA UR4, UR5, UR4, 0x18 ;  /* 0x0000000405047291 */ /* 0x001fcc000f8ec0ff */
[----:B------:R-:W-:Y:S01]  /*0100*/  LEA R7, R3, UR4, 0x2 ;  /* 0x0000000403077c11 */ /* 0x000fe2000f8e10ff */
[----:B----4-:R-:W-:-:S04]  /*0110*/  FADD R2, R4, -UR8 ;  /* 0x8000000804027e21 */ /* 0x010fc80008000000 */
[----:B------:R-:W-:-:S05]  /*0120*/  FMUL R2, R2, R2 ;  /* 0x0000000202027220 */ /* 0x000fca0000400000 */
[----:B------:R-:W-:Y:S01]  /*0130*/  STS [R7], R2 ;  /* 0x0000000207007388 */ /* 0x000fe20000000800 */
[----:B------:R-:W-:Y:S06]  /*0140*/  BAR.SYNC.DEFER_BLOCKING 0x0 ;  /* 0x0000000000007b1d */ /* 0x000fec0000010000 */
        /* <DEDUP_REMOVED lines=45> */
[----:B------:R0:W-:Y:S01]  /*0420*/  @!P1 STS [R7], R6 ;  /* 0x0000000607009388 */ /* 0x0001e20000000800 */
[----:B------:R-:W-:Y:S06]  /*0430*/  BAR.SYNC.DEFER_BLOCKING 0x0 ;  /* 0x0000000000007b1d */ /* 0x000fec0000010000 */
[----:B------:R-:W-:Y:S05]  /*0440*/  @P0 EXIT ;  /* 0x000000000000094d */ /* 0x000fea0003800000 */
[----:B------:R-:W1:Y:S01]  /*0450*/  LDS.64 R4, [UR4] ;  /* 0x00000004ff047984 */ /* 0x000e620008000a00 */
[----:B------:R-:W2:Y:S02]  /*0460*/  LDC.64 R2, c[0x0][0x388] ;  /* 0x0000e200ff027b82 */ /* 0x000ea40000000a00 */
[----:B--2---:R-:W-:-:S04]  /*0470*/  IMAD.WIDE.U32 R2, R0, 0x4, R2 ;  /* 0x0000000400027825 */ /* 0x004fc800078e0002 */
[----:B-1----:R-:W-:-:S05]  /*0480*/  FADD R5, R4, R5 ;  /* 0x0000000504057221 */ /* 0x002fca0000000000 */
[----:B------:R-:W-:Y:S01]  /*0490*/  STG.E desc[UR6][R2.64], R5 ;  /* 0x0000000502007986 */ /* 0x000fe2000c101906 */
[----:B------:R-:W-:Y:S05]  /*04a0*/  EXIT ;  /* 0x000000000000794d */ /* 0x000fea0003800000 */
.L_x_17:
        /* <DEDUP_REMOVED lines=13> */
.L_x_28:


//--------------------- .text._Z17ComputeMeanKernelPfS_ --------------------------
	.section	.text._Z17ComputeMeanKernelPfS_,"ax",@progbits
	.align	128
        .global         _Z17ComputeMeanKernelPfS_
        .type           _Z17ComputeMeanKernelPfS_,@function
        .size           _Z17ComputeMeanKernelPfS_,(.L_x_29 - _Z17ComputeMeanKernelPfS_)
        .other          _Z17ComputeMeanKernelPfS_,@"STO_CUDA_ENTRY STV_DEFAULT"
_Z17ComputeMeanKernelPfS_:
.text._Z17ComputeMeanKernelPfS_:
[----:B------:R-:W-:Y:S01]  /*0000*/  LDC R1, c[0x0][0x37c] ;  /* 0x0000df00ff017b82 */ /* 0x000fe20000000800 */
[----:B------:R-:W0:Y:S01]  /*0010*/  LDCU UR4, c[0x3][URZ] ;  /* 0x00c00000ff0477ac */ /* 0x000e220008000800 */
[----:B------:R-:W1:Y:S06]  /*0020*/  S2R R3, SR_TID.X ;  /* 0x0000000000037919 */ /* 0x000e6c0000002100 */
[----:B------:R-:W2:Y:S01]  /*0030*/  LDC.64 R4, c[0x0][0x380] ;  /* 0x0000e000ff047b82 */ /* 0x000ea20000000a00 */
[----:B------:R-:W3:Y:S01]  /*0040*/  LDCU.64 UR6, c[0x0][0x358] ;  /* 0x00006b00ff0677ac */ /* 0x000ee20008000a00 */
[----:B------:R-:W1:Y:S01]  /*0050*/  S2R R0, SR_CTAID.X ;  /* 0x0000000000007919 */ /* 0x000e620000002500 */
[----:B0-----:R-:W1:Y:S02]  /*0060*/  F2I.TRUNC.NTZ R2, UR4 ;  /* 0x0000000400027d05 */ /* 0x001e64000820f100 */
[----:B-1----:R-:W-:-:S04]  /*0070*/  IMAD R7, R2, R0, R3 ;  /* 0x0000000002077224 */ /* 0x002fc800078e0203 */
[----:B--2---:R-:W-:-:S06]  /*0080*/  IMAD.WIDE R4, R7, 0x4, R4 ;  /* 0x0000000407047825 */ /* 0x004fcc00078e0204 */
[----:B---3--:R-:W2:Y:S01]  /*0090*/  LDG.E R4, desc[UR6][R4.64] ;  /* 0x0000000604047981 */ /* 0x008ea2000c1e1900 */
[----:B------:R-:W0:Y:S01]  /*00a0*/  S2UR UR5, SR_CgaCtaId ;  /* 0x00000000000579c3 */ /* 0x000e220000008800 */
[----:B------:R-:W-:Y:S01]  /*00b0*/  UMOV UR4, 0x400 ;  /* 0x0000040000047882 */ /* 0x000fe20000000000 */
[C---:B------:R-:W-:Y:S02]  /*00c0*/  ISETP.GT.U32.AND P0, PT, R3.reuse, 0xff, PT ;  /* 0x000000ff0300780c */ /* 0x040fe40003f04070 */
[----:B------:R-:W-:Y:S01]  /*00d0*/  ISETP.GT.U32.AND P1, PT, R3, 0x7f, PT ;  /* 0x0000007f0300780c */ /* 0x000fe20003f24070 */
[----:B0-----:R-:W-:-:S06]  /*00e0*/  ULEA UR4, UR5, UR4, 0x18 ;  /* 0x0000000405047291 */ /* 0x001fcc000f8ec0ff */
[----:B------:R-:W-:-:S05]  /*00f0*/  LEA R7, R3, UR4, 0x2 ;  /* 0x0000000403077c11 */ /* 0x000fca000f8e10ff */
[----:B--2---:R-:W-:Y:S01]  /*0100*/  STS [R7], R4 ;  /* 0x0000000407007388 */ /* 0x004fe20000000800 */
        /* <DEDUP_REMOVED lines=55> */
.L_x_18:
        /* <DEDUP_REMOVED lines=16> */
.L_x_29:


//--------------------- .text._Z13FilterImageGxPfS_ --------------------------
	.section	.text._Z13FilterImageGxPfS_,"ax",@progbits
	.align	128
        .global         _Z13FilterImageGxPfS_
        .type           _Z13FilterImageGxPfS_,@function
        .size           _Z13FilterImageGxPfS_,(.L_x_30 - _Z13FilterImageGxPfS_)
        .other          _Z13FilterImageGxPfS_,@"STO_CUDA_ENTRY STV_DEFAULT"
_Z13FilterImageGxPfS_:
.text._Z13FilterImageGxPfS_:
[----:B------:R-:W-:Y:S01]  /*0000*/  LDC R1, c[0x0][0x37c] ;  /* 0x0000df00ff017b82 */ /* 0x000fe20000000800 */
[----:B------:R-:W0:Y:S07]  /*0010*/  S2R R3, SR_TID.X ;  /* 0x0000000000037919 */ /* 0x000e2e0000002100 */
[----:B------:R-:W1:Y:S01]  /*0020*/  LDC.64 R4, c[0x0][0x380] ;  /* 0x0000e000ff047b82 */ /* 0x000e620000000a00 */
[----:B------:R-:W2:Y:S01]  /*0030*/  LDCU.64 UR6, c[0x0][0x358] ;  /* 0x00006b00ff0677ac */ /* 0x000ea20008000a00 */
[----:B------:R-:W0:Y:S02]  /*0040*/  S2R R0, SR_CTAID.X ;  /* 0x0000000000007919 */ /* 0x000e240000002500 */
[----:B0-----:R-:W-:-:S05]  /*0050*/  LEA R0, R0, R3, 0x9 ;  /* 0x0000000300007211 */ /* 0x001fca00078e48ff */
[----:B-1----:R-:W-:-:S06]  /*0060*/  IMAD.WIDE R4, R0, 0x4, R4 ;  /* 0x0000000400047825 */ /* 0x002fcc00078e0204 */
[----:B--2---:R-:W2:Y:S01]  /*0070*/  LDG.E R5, desc[UR6][R4.64] ;  /* 0x0000000604057981 */ /* 0x004ea2000c1e1900 */
[----:B------:R-:W0:Y:S01]  /*0080*/  S2UR UR5, SR_CgaCtaId ;  /* 0x00000000000579c3 */ /* 0x000e220000008800 */
[----:B------:R-:W-:Y:S01]  /*0090*/  IADD3 R2, PT, PT, R3, -0x2, RZ ;  /* 0xfffffffe03027810 */ /* 0x000fe20007ffe0ff */
[----:B------:R-:W-:-:S03]  /*00a0*/  UMOV UR4, 0x400 ;  /* 0x0000040000047882 */ /* 0x000fc60000000000 */
[----:B------:R-:W-:Y:S01]  /*00b0*/  ISETP.GT.U32.AND P0, PT, R2, 0x1fb, PT ;  /* 0x000001fb0200780c */ /* 0x000fe20003f04070 */
[----:B0-----:R-:W-:-:S06]  /*00c0*/  ULEA UR4, UR5, UR4, 0x18 ;  /* 0x0000000405047291 */ /* 0x001fcc000f8ec0ff */
[----:B------:R-:W-:-:S05]  /*00d0*/  LEA R2, R3, UR4, 0x2 ;  /* 0x0000000403027c11 */ /* 0x000fca000f8e10ff */
[----:B--2---:R0:W-:Y:S01]  /*00e0*/  STS [R2], R5 ;  /* 0x0000000502007388 */ /* 0x0041e20000000800 */
[----:B------:R-:W-:Y:S06]  /*00f0*/  BAR.SYNC.DEFER_BLOCKING 0x0 ;  /* 0x0000000000007b1d */ /* 0x000fec0000010000 */
[----:B------:R-:W-:Y:S05]  /*0100*/  @P0 BRA `(.L_x_19) ;  /* 0x0000000000900947 */ /* 0x000fea0003800000 */
[----:B------:R-:W1:Y:S01]  /*0110*/  LDS R10, [R2+-0x4] ;  /* 0xfffffc00020a7984 */ /* 0x000e620000000800 */
[----:B------:R-:W-:Y:S01]  /*0120*/  UMOV UR4, 0x12d77319 ;  /* 0x12d7731900047882 */ /* 0x000fe20000000000 */
[----:B------:R-:W-:Y:S01]  /*0130*/  UMOV UR5, 0x3fcf41f2 ;  /* 0x3fcf41f200057882 */ /* 0x000fe20000000000 */
[----:B------:R-:W-:Y:S01]  /*0140*/  UMOV UR8, 0x8b439581 ;  /* 0x8b43958100087882 */ /* 0x000fe20000000000 */
[----:B------:R-:W0:Y:S01]  /*0150*/  LDS R3, [R2+-0x8] ;  /* 0xfffff80002037984 */ /* 0x000e220000000800 */
[----:B------:R-:W-:Y:S01]  /*0160*/  UMOV UR9, 0x3fabe76c ;  /* 0x3fabe76c00097882 */ /* 0x000fe20000000000 */
[----:B------:R-:W-:Y:S01]  /*0170*/  UMOV UR10, 0xca57a787 ;  /* 0xca57a787000a7882 */ /* 0x000fe20000000000 */
[----:B------:R-:W-:Y:S01]  /*0180*/  UMOV UR11, 0x3fd9c432 ;  /* 0x3fd9c432000b7882 */ /* 0x000fe20000000000 */
[----:B------:R-:W2:Y:S04]  /*0190*/  LDS R11, [R2] ;  /* 0x00000000020b7984 */ /* 0x000ea80000000800 */
[----:B------:R-:W3:Y:S04]  /*01a0*/  LDS R12, [R2+0x4] ;  /* 0x00000400020c7984 */ /* 0x000ee80000000800 */
[----:B------:R-:W4:Y:S01]  /*01b0*/  LDS R13, [R2+0x8] ;  /* 0x00000800020d7984 */ /* 0x000f220000000800 */
[----:B-1----:R-:W1:Y:S08]  /*01c0*/  F2F.F64.F32 R6, R10 ;  /* 0x0000000a00067310 */ /* 0x002e700000201800 */
[----:B0-----:R-:W0:Y:S01]  /*01d0*/  F2F.F64.F32 R4, R3 ;  /* 0x0000000300047310 */ /* 0x001e220000201800 */
[----:B-1----:R-:W-:-:S07]  /*01e0*/  DMUL R6, R6, UR4 ;  /* 0x0000000406067c28 */ /* 0x002fce0008000000 */
[----:B--2---:R1:W2:Y:S01]  /*01f0*/  F2F.F64.F32 R8, R11 ;  /* 0x0000000b00087310 */ /* 0x0042a20000201800 */
[----:B0-----:R-:W-:Y:S01]  /*0200*/  DFMA R4, R4, UR8, R6 ;  /* 0x0000000804047c2b */ /* 0x001fe20008000006 */
[----:B-1----:R-:W0:Y:S06]  /*0210*/  LDC.64 R10, c[0x0][0x388] ;  /* 0x0000e200ff0a7b82 */ /* 0x002e2c0000000a00 */
[----:B---3--:R-:W1:Y:S01]  /*0220*/  F2F.F64.F32 R6, R12 ;  /* 0x0000000c00067310 */ /* 0x008e620000201800 */
[----:B--2---:R-:W-:-:S07]  /*0230*/  DFMA R4, R8, UR10, R4 ;  /* 0x0000000a08047c2b */ /* 0x004fce0008000004 */
[----:B----4-:R-:W2:Y:S01]  /*0240*/  F2F.F64.F32 R8, R13 ;  /* 0x0000000d00087310 */ /* 0x010ea20000201800 */
[----:B-1----:R-:W-:-:S08]  /*0250*/  DFMA R4, R6, UR4, R4 ;  /* 0x0000000406047c2b */ /* 0x002fd00008000004 */
[----:B--2---:R-:W-:Y:S01]  /*0260*/  DFMA R4, R8, UR8, R4 ;  /* 0x0000000808047c2b */ /* 0x004fe20008000004 */
[----:B------:R-:W-:Y:S05]  /*0270*/  WARPSYNC.ALL ;  /* 0x0000000000007948 */ /* 0x000fea0003800000 */
[----:B------:R0:W1:Y:S02]  /*0280*/  F2F.F32.F64 R3, R4 ;  /* 0x0000000400037310 */ /* 0x0000640000301000 */
[----:B0-----:R-:W-:Y:S01]  /*0290*/  IMAD.WIDE R4, R0, 0x4, R10 ;  /* 0x0000000400047825 */ /* 0x001fe200078e020a */
[----:B-1----:R-:W-:Y:S01]  /*02a0*/  STS [R2], R3 ;  /* 0x0000000302007388 */ /* 0x002fe20000000800 */
[----:B------:R-:W-:Y:S06]  /*02b0*/  BAR.SYNC.DEFER_BLOCKING 0x0 ;  /* 0x0000000000007b1d */ /* 0x000fec0000010000 */
[----:B------:R-:W0:Y:S04]  /*02c0*/  LDS R14, [R2+-0x4] ;  /* 0xfffffc00020e7984 */ /* 0x000e280000000800 */
[----:B------:R-:W1:Y:S01]  /*02d0*/  LDS R8, [R2+0x4] ;  /* 0x0000040002087984 */ /* 0x000e620000000800 */
[----:B0-----:R-:W0:Y:S08]  /*02e0*/  F2F.F64.F32 R6, R14 ;  /* 0x0000000e00067310 */ /* 0x001e300000201800 */
[----:B-1----:R-:W1:Y:S01]  /*02f0*/  F2F.F64.F32 R8, R8 ;  /* 0x0000000800087310 */ /* 0x002e620000201800 */
[----:B0-----:R-:W-:-:S08]  /*0300*/  DMUL R6, R6, 0.5 ;  /* 0x3fe0000006067828 */ /* 0x001fd00000000000 */
[----:B-1----:R-:W-:-:S10]  /*0310*/  DFMA R6, R8, 0.5, -R6 ;  /* 0x3fe000000806782b */ /* 0x002fd40000000806 */
[----:B------:R-:W0:Y:S02]  /*0320*/  F2F.F32.F64 R7, R6 ;  /* 0x0000000600077310 */ /* 0x000e240000301000 */
[----:B0-----:R-:W-:Y:S01]  /*0330*/  STG.E desc[UR6][R4.64], R7 ;  /* 0x0000000704007986 */ /* 0x001fe2000c101906 */
[----:B------:R-:W-:Y:S05]  /*0340*/  EXIT ;  /* 0x000000000000794d */ /* 0x000fea0003800000 */
.L_x_19:
[----:B0-----:R-:W0:Y:S02]  /*0350*/  LDC.64 R2, c[0x0][0x388] ;  /* 0x0000e200ff027b82 */ /* 0x001e240000000a00 */
[----:B0-----:R-:W-:-:S05]  /*0360*/  IMAD.WIDE R2, R0, 0x4, R2 ;  /* 0x0000000400027825 */ /* 0x001fca00078e0202 */
[----:B------:R-:W-:Y:S01]  /*0370*/  STG.E desc[UR6][R2.64], RZ ;  /* 0x000000ff02007986 */ /* 0x000fe2000c101906 */
[----:B------:R-:W-:Y:S05]  /*0380*/  EXIT ;  /* 0x000000000000794d */ /* 0x000fea0003800000 */
.L_x_20:
        /* <DEDUP_REMOVED lines=15> */
.L_x_30:


//--------------------- .text._Z13FilterImageGyPfS_ --------------------------
	.section	.text._Z13FilterImageGyPfS_,"ax",@progbits
	.align	128
        .global         _Z13FilterImageGyPfS_
        .type           _Z13FilterImageGyPfS_,@function
        .size           _Z13FilterImageGyPfS_,(.L_x_31 - _Z13FilterImageGyPfS_)
        .other          _Z13FilterImageGyPfS_,@"STO_CUDA_ENTRY STV_DEFAULT"
_Z13FilterImageGyPfS_:
.text._Z13FilterImageGyPfS_:
[----:B------:R-:W-:Y:S01]  /*0000*/  LDC R1, c[0x0][0x37c] ;  /* 0x0000df00ff017b82 */ /* 0x000fe20000000800 */
[----:B------:R-:W0:Y:S07]  /*0010*/  S2R R3, SR_TID.X ;  /* 0x0000000000037919 */ /* 0x000e2e0000002100 */
[----:B------:R-:W0:Y:S01]  /*0020*/  S2UR UR4, SR_CTAID.X ;  /* 0x00000000000479c3 */ /* 0x000e220000002500 */
[----:B------:R-:W1:Y:S07]  /*0030*/  LDCU.64 UR6, c[0x0][0x358] ;  /* 0x00006b00ff0677ac */ /* 0x000e6e0008000a00 */
[----:B------:R-:W2:Y:S01]  /*0040*/  LDC.64 R4, c[0x0][0x380] ;  /* 0x0000e000ff047b82 */ /* 0x000ea20000000a00 */
[----:B0-----:R-:W-:-:S05]  /*0050*/  LEA R0, R3, UR4, 0x9 ;  /* 0x0000000403007c11 */ /* 0x001fca000f8e48ff */
[----:B--2---:R-:W-:-:S06]  /*0060*/  IMAD.WIDE R4, R0, 0x4, R4 ;  /* 0x0000000400047825 */ /* 0x004fcc00078e0204 */
[----:B-1----:R-:W2:Y:S01]  /*0070*/  LDG.E R5, desc[UR6][R4.64] ;  /* 0x0000000604057981 */ /* 0x002ea2000c1e1900 */
        /* <DEDUP_REMOVED lines=45> */
.L_x_21:
[----:B0-----:R-:W0:Y:S02]  /*0350*/  LDC.64 R2, c[0x0][0x388] ;  /* 0x0000e200ff027b82 */ /* 0x001e240000000a00 */
[----:B0-----:R-:W-:-:S05]  /*0360*/  IMAD.WIDE R2, R0, 0x4, R2 ;  /* 0x0000000400027825 */ /* 0x001fca00078e0202 */
[----:B------:R-:W-:Y:S01]  /*0370*/  STG.E desc[UR6][R2.64], RZ ;  /* 0x000000ff02007986 */ /* 0x000fe2000c101906 */
[----:B------:R-:W-:Y:S05]  /*0380*/  EXIT ;  /* 0x000000000000794d */ /* 0x000fea0003800000 */
.L_x_22:
        /* <DEDUP_REMOVED lines=15> */
.L_x_31:


//--------------------- .nv.shared.reserved.0     --------------------------
	.section	.nv.shared.reserved.0,"aw",@nobits
	.weak		__nv_reservedSMEM_offset_0_alias
	.size		__nv_reservedSMEM_offset_0_alias, 0, 64
	.other		__nv_reservedSMEM_offset_0_alias,@"STO_CUDA_RESERVED_SHARED STV_DEFAULT"
__nv_reservedSMEM_offset_0_alias:
	.zero		0
	.zero		64


//--------------------- .nv.shared._Z11NCC2_KernelPfS_S_S_ --------------------------
	.section	.nv.shared._Z11NCC2_KernelPfS_S_S_,"aw",@nobits
	.sectionflags	@""
	.align	4
.nv.shared._Z11NCC2_KernelPfS_S_S_:
	.zero		5120


//--------------------- .nv.shared._Z11NCC1_KernelPfS_S_S_ --------------------------
	.section	.nv.shared._Z11NCC1_KernelPfS_S_S_,"aw",@nobits
	.sectionflags	@""
	.align	4
.nv.shared._Z11NCC1_KernelPfS_S_S_:
	.zero		5120


//--------------------- .nv.shared._Z11NGC1_KernelPfS_S_S_ --------------------------
	.section	.nv.shared._Z11NGC1_KernelPfS_S_S_,"aw",@nobits
	.sectionflags	@""
	.align	4
.nv.shared._Z11NGC1_KernelPfS_S_S_:
	.zero		5120


//--------------------- .nv.shared._Z16ComputeStdKernelPfS_ --------------------------
	.section	.nv.shared._Z16ComputeStdKernelPfS_,"aw",@nobits
	.sectionflags	@""
	.align	4
.nv.shared._Z16ComputeStdKernelPfS_:
	.zero		3072


//--------------------- .nv.shared._Z17ComputeMeanKernelPfS_ --------------------------
	.section	.nv.shared._Z17ComputeMeanKernelPfS_,"aw",@nobits
	.sectionflags	@""
	.align	4
.nv.shared._Z17ComputeMeanKernelPfS_:
	.zero		3072


//--------------------- .nv.shared._Z13FilterImageGxPfS_ --------------------------
	.section	.nv.shared._Z13FilterImageGxPfS_,"aw",@nobits
	.sectionflags	@""
	.align	4
.nv.shared._Z13FilterImageGxPfS_:
	.zero		3072


//--------------------- .nv.shared._Z13FilterImageGyPfS_ --------------------------
	.section	.nv.shared._Z13FilterImageGyPfS_,"aw",@nobits
	.sectionflags	@""
	.align	4
.nv.shared._Z13FilterImageGyPfS_:
	.zero		3072


//--------------------- .nv.constant0._Z12SPLAT_KernelPfS_Pi --------------------------
	.section	.nv.constant0._Z12SPLAT_KernelPfS_Pi,"a",@progbits
	.sectionflags	@""
	.align	4
.nv.constant0._Z12SPLAT_KernelPfS_Pi:
	.zero		920


//--------------------- .nv.constant0._Z11NCC2_KernelPfS_S_S_ --------------------------
	.section	.nv.constant0._Z11NCC2_KernelPfS_S_S_,"a",@progbits
	.sectionflags	@""
	.align	4
.nv.constant0._Z11NCC2_KernelPfS_S_S_:
	.zero		928


//--------------------- .nv.constant0._Z11NCC1_KernelPfS_S_S_ --------------------------
	.section	.nv.constant0._Z11NCC1_KernelPfS_S_S_,"a",@progbits
	.sectionflags	@""
	.align	4
.nv.constant0._Z11NCC1_KernelPfS_S_S_:
	.zero		928


//--------------------- .nv.constant0._Z11NGC1_KernelPfS_S_S_ --------------------------
	.section	.nv.constant0._Z11NGC1_KernelPfS_S_S_,"a",@progbits
	.sectionflags	@""
	.align	4
.nv.constant0._Z11NGC1_KernelPfS_S_S_:
	.zero		928


//--------------------- .nv.constant0._Z16ComputeStdKernelPfS_ --------------------------
	.section	.nv.constant0._Z16ComputeStdKernelPfS_,"a",@progbits
	.sectionflags	@""
	.align	4
.nv.constant0._Z16ComputeStdKernelPfS_:
	.zero		912


//--------------------- .nv.constant0._Z17ComputeMeanKernelPfS_ --------------------------
	.section	.nv.constant0._Z17ComputeMeanKernelPfS_,"a",@progbits
	.sectionflags	@""
	.align	4
.nv.constant0._Z17ComputeMeanKernelPfS_:
	.zero		912


//--------------------- .nv.constant0._Z13FilterImageGxPfS_ --------------------------
	.section	.nv.constant0._Z13FilterImageGxPfS_,"a",@progbits
	.sectionflags	@""
	.align	4
.nv.constant0._Z13FilterImageGxPfS_:
	.zero		912


//--------------------- .nv.constant0._Z13FilterImageGyPfS_ --------------------------
	.section	.nv.constant0._Z13FilterImageGyPfS_,"a",@progbits
	.sectionflags	@""
	.align	4
.nv.constant0._Z13FilterImageGyPfS_:
	.zero		912


//--------------------- SYMBOLS --------------------------

	.type		.nv.reservedSmem.offset0,@object
	.size		.nv.reservedSmem.offset0,0x4
	.type		.nv.reservedSmem.cap,@object
	.size		.nv.reservedSmem.cap,0x4
